def gluon_tcgen05(
    a_ptr,
    b_ptr,
    c_ptr,
    M,
    N,
    K,
    stride_am,
    stride_bk,
    stride_cm,
    BLOCK_M: gl.constexpr,
    BLOCK_N: gl.constexpr,
    BLOCK_K: gl.constexpr,
    DTYPE: gl.constexpr,
    A_LAYOUT: gl.constexpr,
    B_LAYOUT: gl.constexpr,
    C_LAYOUT: gl.constexpr,
    B_SHAPE: gl.constexpr,
    TMEM_LAYOUT: gl.constexpr,
    TMEM_REG: gl.constexpr,
    TRANS_B: gl.constexpr,
    NUM_BUFFERS: gl.constexpr,
):
    a_desc = tma.make_tensor_descriptor(
        a_ptr, [M, K], [stride_am, 1], [BLOCK_M, BLOCK_K], A_LAYOUT
    )
    b_desc = tma.make_tensor_descriptor(
        b_ptr,
        [N, K] if TRANS_B else [K, N],
        [stride_bk, 1],
        B_SHAPE,
        B_LAYOUT,
    )
    c_desc = tma.make_tensor_descriptor(
        c_ptr, [M, N], [stride_cm, 1], [BLOCK_M, BLOCK_N], C_LAYOUT
    )

    a_bufs = gl.allocate_shared_memory(
        DTYPE, [NUM_BUFFERS, BLOCK_M, BLOCK_K], A_LAYOUT
    )
    b_bufs = gl.allocate_shared_memory(DTYPE, [NUM_BUFFERS] + B_SHAPE, B_LAYOUT)

    pid_m = gl.program_id(0)
    pid_n = gl.program_id(1)
    off_m = pid_m * BLOCK_M
    off_n = pid_n * BLOCK_N

    tma_bars = gl.allocate_shared_memory(
        gl.int64, [NUM_BUFFERS, 1], mbarrier.MBarrierLayout()
    )
    mma_bars = gl.allocate_shared_memory(
        gl.int64, [NUM_BUFFERS, 1], mbarrier.MBarrierLayout()
    )
    for i in gl.static_range(NUM_BUFFERS):
        mbarrier.init(tma_bars.index(i), count=1)
        mbarrier.init(mma_bars.index(i), count=1)

    acc_tmem = allocate_tensor_memory(gl.float32, [BLOCK_M, BLOCK_N], TMEM_LAYOUT)
    idx = 0
    phase = 0
    use_acc = False
    for k in range(0, K, BLOCK_K):
        a = a_bufs.index(idx)
        b = b_bufs.index(idx)
        tma_bar = tma_bars.index(idx)
        mma_bar = mma_bars.index(idx)
        mbarrier.expect(
            tma_bar, a_desc.block_type.nbytes + b_desc.block_type.nbytes
        )
        tma.async_copy_global_to_shared(a_desc, [off_m, k], tma_bar, a)
        tma.async_copy_global_to_shared(
            b_desc, [off_n, k] if TRANS_B else [k, off_n], tma_bar, b
        )
        mbarrier.wait(tma_bar, phase=phase)

        if TRANS_B:
            b = b.permute((1, 0))
        tcgen05_mma(a, b, acc_tmem, use_acc=use_acc)
        tcgen05_commit(mma_bar)
        mbarrier.wait(mma_bar, phase=phase)
        use_acc = True

        idx += 1
        if idx == NUM_BUFFERS:
            idx = 0
            phase ^= 1

    for i in gl.static_range(NUM_BUFFERS):
        mbarrier.invalidate(tma_bars.index(i))
        mbarrier.invalidate(mma_bars.index(i))

    acc = acc_tmem.load(TMEM_REG)
    c_smem = gl.allocate_shared_memory(DTYPE, [BLOCK_M, BLOCK_N], C_LAYOUT)
    c_smem.store(acc.to(DTYPE))
    fence_async_shared()
    tma.async_copy_shared_to_global(c_desc, [off_m, off_n], c_smem)
    tma.store_wait(pendings=0)

# config = {"BLOCK_K": 64, "BLOCK_M": 128, "BLOCK_N": 256, "arch": "sm_100", "dtype": "fp16", "num_buffers": 2, "num_warps": 8, "trans_b": 0}
# arch = sm_100


// ===== COMPILED SASS (sm_100a) =====

	.target	sm_100a

	.elftype	@"ET_EXEC"


//--------------------- .note.nv.tkinfo           --------------------------
	.section	.note.nv.tkinfo,"",@"SHT_NOTE"
	.sectionflags	@"SHF_NOTE_NV_TKINFO"
	.tkinfo
        /*0018*/ 	.word	0x00000081
        /*0030*/ 	.string	""
        /*0030*/ 	.string	"ptxas-blackwell"
        /*0030*/ 	.string	"Cuda compilation tools, release 12.9, V12.9.86"
        /*0030*/ 	.string	"Build cuda_12.9.r12.9/compiler.36037853_0"
        /*0030*/ 	.string	"-v  -suppress-debug-info  -lineinfo  -arch sm_100a "



//--------------------- .note.nv.cuver            --------------------------
	.section	.note.nv.cuver,"",@"SHT_NOTE"
	.sectionflags	@"SHF_NOTE_NV_CUVER"
        /*0018*/ 	.short	0x0001
        /*001a*/ 	.short	0x0064
        /*001c*/ 	.short	0x0001
        /*001e*/ 	.short	0x0000
        /*0020*/ 	.short	0x0001
        /*0022*/ 	.short	0x0000


//--------------------- .nv.info                  --------------------------
	.section	.nv.info,"",@"SHT_CUDA_INFO"
	.align	4


	//----- nvinfo : EIATTR_REGCOUNT
	.align		4
        /*0000*/ 	.byte	0x04, 0x2f
        /*0002*/ 	.short	(.L_4 - .L_3)
	.align		4
.L_3:
        /*0004*/ 	.word	index@(gluon_tcgen05)
        /*0008*/ 	.word	0x00000087


	//----- nvinfo : EIATTR_FRAME_SIZE
	.align		4
.L_4:
        /*000c*/ 	.byte	0x04, 0x11
        /*000e*/ 	.short	(.L_6 - .L_5)
	.align		4
.L_5:
        /*0010*/ 	.word	index@($__internal_2_$__cuda_sm10x_tcgen05_guardrail_trap_unallocated_columns_being_dealloced)
        /*0014*/ 	.word	0x00000000


	//----- nvinfo : EIATTR_FRAME_SIZE
	.align		4
.L_6:
        /*0018*/ 	.byte	0x04, 0x11
        /*001a*/ 	.short	(.L_8 - .L_7)
	.align		4
.L_7:
        /*001c*/ 	.word	index@($__internal_1_$__cuda_sm10x_tcgen05_guardrail_trap_phase_invalid_during_alloc)
        /*0020*/ 	.word	0x00000000


	//----- nvinfo : EIATTR_FRAME_SIZE
	.align		4
.L_8:
        /*0024*/ 	.byte	0x04, 0x11
        /*0026*/ 	.short	(.L_10 - .L_9)
	.align		4
.L_9:
        /*0028*/ 	.word	index@($__internal_0_$__cuda_sm10x_tcgen05_guardrail_trap_col_being_dealloced_not_returned_by_alloc)
        /*002c*/ 	.word	0x00000000


	//----- nvinfo : EIATTR_FRAME_SIZE
	.align		4
.L_10:
        /*0030*/ 	.byte	0x04, 0x11
        /*0032*/ 	.short	(.L_12 - .L_11)
	.align		4
.L_11:
        /*0034*/ 	.word	index@(gluon_tcgen05)
        /*0038*/ 	.word	0x00000000


	//----- nvinfo : EIATTR_MIN_STACK_SIZE
	.align		4
.L_12:
        /*003c*/ 	.byte	0x04, 0x12
        /*003e*/ 	.short	(.L_14 - .L_13)
	.align		4
.L_13:
        /*0040*/ 	.word	index@(gluon_tcgen05)
        /*0044*/ 	.word	0x00000000
.L_14:


//--------------------- .nv.info.gluon_tcgen05    --------------------------
	.section	.nv.info.gluon_tcgen05,"",@"SHT_CUDA_INFO"
	.sectionflags	@""
	.align	4


	//----- nvinfo : EIATTR_CUDA_API_VERSION
	.align		4
        /*0000*/ 	.byte	0x04, 0x37
        /*0002*/ 	.short	(.L_16 - .L_15)
.L_15:
        /*0004*/ 	.word	0x00000081


	//----- nvinfo : EIATTR_KPARAM_INFO
	.align		4
.L_16:
        /*0008*/ 	.byte	0x04, 0x17
        /*000a*/ 	.short	(.L_18 - .L_17)
.L_17:
        /*000c*/ 	.word	0x00000000
        /*0010*/ 	.short	0x000a
        /*0012*/ 	.short	0x0048
        /*0014*/ 	.byte	0x00, 0xf4, 0x21, 0x00


	//----- nvinfo : EIATTR_KPARAM_INFO
	.align		4
.L_18:
        /*0018*/ 	.byte	0x04, 0x17
        /*001a*/ 	.short	(.L_20 - .L_19)
.L_19:
        /*001c*/ 	.word	0x00000000
        /*0020*/ 	.short	0x0009
        /*0022*/ 	.short	0x0040
        /*0024*/ 	.byte	0x00, 0xf4, 0x21, 0x00


	//----- nvinfo : EIATTR_KPARAM_INFO
	.align		4
.L_20:
        /*0028*/ 	.byte	0x04, 0x17
        /*002a*/ 	.short	(.L_22 - .L_21)
.L_21:
        /*002c*/ 	.word	0x00000000
        /*0030*/ 	.short	0x0008
        /*0032*/ 	.short	0x0038
        /*0034*/ 	.byte	0x00, 0xf0, 0x21, 0x00


	//----- nvinfo : EIATTR_KPARAM_INFO
	.align		4
.L_22:
        /*0038*/ 	.byte	0x04, 0x17
        /*003a*/ 	.short	(.L_24 - .L_23)
.L_23:
        /*003c*/ 	.word	0x00000000
        /*0040*/ 	.short	0x0007
        /*0042*/ 	.short	0x0030
        /*0044*/ 	.byte	0x00, 0xf0, 0x21, 0x00


	//----- nvinfo : EIATTR_KPARAM_INFO
	.align		4
.L_24:
        /*0048*/ 	.byte	0x04, 0x17
        /*004a*/ 	.short	(.L_26 - .L_25)
.L_25:
        /*004c*/ 	.word	0x00000000
        /*0050*/ 	.short	0x0006
        /*0052*/ 	.short	0x0028
        /*0054*/ 	.byte	0x00, 0xf0, 0x21, 0x00


	//----- nvinfo : EIATTR_KPARAM_INFO
	.align		4
.L_26:
        /*0058*/ 	.byte	0x04, 0x17
        /*005a*/ 	.short	(.L_28 - .L_27)
.L_27:
        /*005c*/ 	.word	0x00000000
        /*0060*/ 	.short	0x0005
        /*0062*/ 	.short	0x0020
        /*0064*/ 	.byte	0x00, 0xf0, 0x11, 0x00


	//----- nvinfo : EIATTR_KPARAM_INFO
	.align		4
.L_28:
        /*0068*/ 	.byte	0x04, 0x17
        /*006a*/ 	.short	(.L_30 - .L_29)
.L_29:
        /*006c*/ 	.word	0x00000000
        /*0070*/ 	.short	0x0004
        /*0072*/ 	.short	0x001c
        /*0074*/ 	.byte	0x00, 0xf0, 0x11, 0x00


	//----- nvinfo : EIATTR_KPARAM_INFO
	.align		4
.L_30:
        /*0078*/ 	.byte	0x04, 0x17
        /*007a*/ 	.short	(.L_32 - .L_31)
.L_31:
        /*007c*/ 	.word	0x00000000
        /*0080*/ 	.short	0x0003
        /*0082*/ 	.short	0x0018
        /*0084*/ 	.byte	0x00, 0xf0, 0x11, 0x00


	//----- nvinfo : EIATTR_KPARAM_INFO
	.align		4
.L_32:
        /*0088*/ 	.byte	0x04, 0x17
        /*008a*/ 	.short	(.L_34 - .L_33)
.L_33:
        /*008c*/ 	.word	0x00000000
        /*0090*/ 	.short	0x0002
        /*0092*/ 	.short	0x0010
        /*0094*/ 	.byte	0x00, 0xf4, 0x21, 0x00


	//----- nvinfo : EIATTR_KPARAM_INFO
	.align		4
.L_34:
        /*0098*/ 	.byte	0x04, 0x17
        /*009a*/ 	.short	(.L_36 - .L_35)
.L_35:
        /*009c*/ 	.word	0x00000000
        /*00a0*/ 	.short	0x0001
        /*00a2*/ 	.short	0x0008
        /*00a4*/ 	.byte	0x00, 0xf4, 0x21, 0x00


	//----- nvinfo : EIATTR_KPARAM_INFO
	.align		4
.L_36:
        /*00a8*/ 	.byte	0x04, 0x17
        /*00aa*/ 	.short	(.L_38 - .L_37)
.L_37:
        /*00ac*/ 	.word	0x00000000
        /*00b0*/ 	.short	0x0000
        /*00b2*/ 	.short	0x0000
        /*00b4*/ 	.byte	0x00, 0xf4, 0x21, 0x00


	//----- nvinfo : EIATTR_AT_ENTRY_FRAGMENTS
	.align		4
.L_38:
        /*00b8*/ 	.byte	0x04, 0x4f
        /*00ba*/ 	.short	(.L_40 - .L_39)


	//   ....[0]....
.L_39:
        /*00bc*/ 	.word	0x00000004


	//----- nvinfo : EIATTR_RESERVED_SMEM_USED
	.align		4
.L_40:
        /*00c0*/ 	.byte	0x01, 0x41
	.zero		2


	//----- nvinfo : EIATTR_SPARSE_MMA_MASK
	.align		4
        /*00c4*/ 	.byte	0x03, 0x50
        /*00c6*/ 	.short	0x0000


	//----- nvinfo : EIATTR_TCGEN05_1CTA_USED
	.align		4
        /*00c8*/ 	.byte	0x01, 0x51
	.zero		2


	//----- nvinfo : EIATTR_MAXREG_COUNT
	.align		4
        /*00cc*/ 	.byte	0x03, 0x1b
        /*00ce*/ 	.short	0x00ff


	//----- nvinfo : EIATTR_NUM_BARRIERS
	.align		4
        /*00d0*/ 	.byte	0x02, 0x4c
        /*00d2*/ 	.byte	0x01
	.zero		1


	//----- nvinfo : EIATTR_INT_WARP_WIDE_INSTR_OFFSETS
	.align		4
        /*00d4*/ 	.byte	0x04, 0x31
        /*00d6*/ 	.short	(.L_42 - .L_41)


	//   ....[0]....
.L_41:
        /*00d8*/ 	.word	0x00001730


	//   ....[1]....
        /*00dc*/ 	.word	0x00001750


	//   ....[2]....
        /*00e0*/ 	.word	0x000017d0


	//   ....[3]....
        /*00e4*/ 	.word	0x000019d0


	//   ....[4]....
        /*00e8*/ 	.word	0x000019e0


	//   ....[5]....
        /*00ec*/ 	.word	0x00001a40


	//   ....[6]....
        /*00f0*/ 	.word	0x00001a50


	//   ....[7]....
        /*00f4*/ 	.word	0x00001d30


	//   ....[8]....
        /*00f8*/ 	.word	0x00001d40


	//   ....[9]....
        /*00fc*/ 	.word	0x00001ed0


	//   ....[10]....
        /*0100*/ 	.word	0x00001f00


	//   ....[11]....
        /*0104*/ 	.word	0x00001f20


	//   ....[12]....
        /*0108*/ 	.word	0x00001f60


	//   ....[13]....
        /*010c*/ 	.word	0x00002270


	//   ....[14]....
        /*0110*/ 	.word	0x00002280


	//   ....[15]....
        /*0114*/ 	.word	0x00002550


	//   ....[16]....
        /*0118*/ 	.word	0x00002560


	//   ....[17]....
        /*011c*/ 	.word	0x00002cd0


	//   ....[18]....
        /*0120*/ 	.word	0x00002d20


	//----- nvinfo : EIATTR_COOP_GROUP_MASK_REGIDS
	.align		4
.L_42:
        /*0124*/ 	.byte	0x04, 0x29
        /*0126*/ 	.short	(.L_44 - .L_43)


	//   ....[0]....
.L_43:
        /*0128*/ 	.word	0xffffffff


	//   ....[1]....
        /*012c*/ 	.word	0xffffffff


	//   ....[2]....
        /*0130*/ 	.word	0xffffffff


	//   ....[3]....
        /*0134*/ 	.word	0xffffffff


	//   ....[4]....
        /*0138*/ 	.word	0xffffffff


	//   ....[5]....
        /*013c*/ 	.word	0xffffffff


	//   ....[6]....
        /*0140*/ 	.word	0xffffffff


	//   ....[7]....
        /*0144*/ 	.word	0xffffffff


	//   ....[8]....
        /*0148*/ 	.word	0xffffffff


	//   ....[9]....
        /*014c*/ 	.word	0xffffffff


	//----- nvinfo : EIATTR_COOP_GROUP_INSTR_OFFSETS
	.align		4
.L_44:
        /*0150*/ 	.byte	0x04, 0x28
        /*0152*/ 	.short	(.L_46 - .L_45)


	//   ....[0]....
.L_45:
        /*0154*/ 	.word	0x00000050


	//   ....[1]....
        /*0158*/ 	.word	0x00000310


	//   ....[2]....
        /*015c*/ 	.word	0x00000500


	//   ....[3]....
        /*0160*/ 	.word	0x000009c0


	//   ....[4]....
        /*0164*/ 	.word	0x00000b00


	//   ....[5]....
        /*0168*/ 	.word	0x00000fb0


	//   ....[6]....
        /*016c*/ 	.word	0x000010f0


	//   ....[7]....
        /*0170*/ 	.word	0x000015e0


	//   ....[8]....
        /*0174*/ 	.word	0x00002b60


	//   ....[9]....
        /*0178*/ 	.word	0x00002dd0


	//----- nvinfo : EIATTR_VRC_CTA_INIT_COUNT
	.align		4
.L_46:
        /*017c*/ 	.byte	0x02, 0x4a
        /*017e*/ 	.byte	0x80
	.zero		1


	//----- nvinfo : EIATTR_MBARRIER_INSTR_OFFSETS
	.align		4
        /*0180*/ 	.byte	0x04, 0x39
        /*0182*/ 	.short	(.L_48 - .L_47)


	//   ....[0]....
.L_47:
        /*0184*/ 	.word	0x000017f0
        /*0188*/ 	.word	0x000000ff
        /*018c*/ 	.word	0x00018000
        /*0190*/ 	.short	0x0100
        /*0192*/ 	.byte	0x08
	.zero		1


	//   ....[1]....
        /*0194*/ 	.word	0x00001820
        /*0198*/ 	.word	0x000000ff
        /*019c*/ 	.word	0x00018010
        /*01a0*/ 	.short	0x0100
        /*01a2*/ 	.byte	0x08
	.zero		1


	//   ....[2]....
        /*01a4*/ 	.word	0x000018d0
        /*01a8*/ 	.word	0x000000ff
        /*01ac*/ 	.word	0x00018008
        /*01b0*/ 	.short	0x0100
        /*01b2*/ 	.byte	0x08
	.zero		1


	//   ....[3]....
        /*01b4*/ 	.word	0x000018e0
        /*01b8*/ 	.word	0x000000ff
        /*01bc*/ 	.word	0x00018018
        /*01c0*/ 	.short	0x0100
        /*01c2*/ 	.byte	0x08
	.zero		1


	//   ....[4]....
        /*01c4*/ 	.word	0x00001ae0
        /*01c8*/ 	.word	0x000000ff
        /*01cc*/ 	.word	0x00018000
        /*01d0*/ 	.short	0x010a
        /*01d2*/ 	.byte	0x08
	.zero		1


	//   ....[5]....
        /*01d4*/ 	.word	0x00001d90
        /*01d8*/ 	.word	0x000000ff
        /*01dc*/ 	.word	0x00018010
        /*01e0*/ 	.short	0x010a
        /*01e2*/ 	.byte	0x08
	.zero		1


	//   ....[6]....
        /*01e4*/ 	.word	0x00001fe0
        /*01e8*/ 	.word	0x000000ff
        /*01ec*/ 	.word	0x00018000
        /*01f0*/ 	.short	0x010a
        /*01f2*/ 	.byte	0x11
	.zero		1


	//   ....[7]....
        /*01f4*/ 	.word	0x000022c0
        /*01f8*/ 	.word	0x000000ff
        /*01fc*/ 	.word	0x00018010
        /*0200*/ 	.short	0x010a
        /*0202*/ 	.byte	0x11
	.zero		1


	//   ....[8]....
        /*0204*/ 	.word	0x00002390
        /*0208*/ 	.word	0x000000ff
        /*020c*/ 	.word	0x00018000
        /*0210*/ 	.short	0x0108
        /*0212*/ 	.byte	0x08
	.zero		1


	//   ....[9]....
        /*0214*/ 	.word	0x000023a0
        /*0218*/ 	.word	0x000000ff
        /*021c*/ 	.word	0x00018010
        /*0220*/ 	.short	0x0108
        /*0222*/ 	.byte	0x08
	.zero		1


	//   ....[10]....
        /*0224*/ 	.word	0x000023f0
        /*0228*/ 	.word	0x000000ff
        /*022c*/ 	.word	0x00018008
        /*0230*/ 	.short	0x0108
        /*0232*/ 	.byte	0x08
	.zero		1


	//   ....[11]....
        /*0234*/ 	.word	0x00002400
        /*0238*/ 	.word	0x000000ff
        /*023c*/ 	.word	0x00018018
        /*0240*/ 	.short	0x0108
        /*0242*/ 	.byte	0x08
	.zero		1


	//   ....[12]....
        /*0244*/ 	.word	0x00002df0
        /*0248*/ 	.word	0x000000ff
        /*024c*/ 	.word	0x00018000
        /*0250*/ 	.short	0x010a
        /*0252*/ 	.byte	0x08
	.zero		1


	//   ....[13]....
        /*0254*/ 	.word	0x00002e20
        /*0258*/ 	.word	0x000000ff
        /*025c*/ 	.word	0x00018010
        /*0260*/ 	.short	0x010a
        /*0262*/ 	.byte	0x08
	.zero		1


	//   ....[14]....
        /*0264*/ 	.word	0x00002e50
        /*0268*/ 	.word	0x000000ff
        /*026c*/ 	.word	0x00018000
        /*0270*/ 	.short	0x010a
        /*0272*/ 	.byte	0x11
	.zero		1


	//   ....[15]....
        /*0274*/ 	.word	0x00002e80
        /*0278*/ 	.word	0x000000ff
        /*027c*/ 	.word	0x00018010
        /*0280*/ 	.short	0x010a
        /*0282*/ 	.byte	0x11
	.zero		1


	//----- nvinfo : EIATTR_NUM_MBARRIERS
	.align		4
.L_48:
        /*0284*/ 	.byte	0x03, 0x38
        /*0286*/ 	.short	0x0004


	//----- nvinfo : EIATTR_EXIT_INSTR_OFFSETS
	.align		4
        /*0288*/ 	.byte	0x04, 0x1c
        /*028a*/ 	.short	(.L_50 - .L_49)


	//   ....[0]....
.L_49:
        /*028c*/ 	.word	0x00002de0


	//----- nvinfo : EIATTR_REQNTID
	.align		4
.L_50:
        /*0290*/ 	.byte	0x04, 0x10
        /*0292*/ 	.short	(.L_52 - .L_51)
.L_51:
        /*0294*/ 	.word	0x00000100
        /*0298*/ 	.word	0x00000001
        /*029c*/ 	.word	0x00000001


	//----- nvinfo : EIATTR_CRS_STACK_SIZE
	.align		4
.L_52:
        /*02a0*/ 	.byte	0x04, 0x1e
        /*02a2*/ 	.short	(.L_54 - .L_53)
.L_53:
        /*02a4*/ 	.word	0x00000000


	//----- nvinfo : EIATTR_CBANK_PARAM_SIZE
	.align		4
.L_54:
        /*02a8*/ 	.byte	0x03, 0x19
        /*02aa*/ 	.short	0x0050


	//----- nvinfo : EIATTR_PARAM_CBANK
	.align		4
        /*02ac*/ 	.byte	0x04, 0x0a
        /*02ae*/ 	.short	(.L_56 - .L_55)
	.align		4
.L_55:
        /*02b0*/ 	.word	index@(.nv.constant0.gluon_tcgen05)
        /*02b4*/ 	.short	0x0380
        /*02b6*/ 	.short	0x0050


	//----- nvinfo : EIATTR_SW_WAR
	.align		4
.L_56:
        /*02b8*/ 	.byte	0x04, 0x36
        /*02ba*/ 	.short	(.L_58 - .L_57)
.L_57:
        /*02bc*/ 	.word	0x00000008
.L_58:


//--------------------- .nv.compat                --------------------------
	.section	.nv.compat,"",@"SHT_CUDA_COMPAT_INFO"
	.align	4
        /*0000*/ 	.byte	0x02, 0x02, 0x02, 0x00, 0x02, 0x05, 0x05, 0x00, 0x02, 0x03, 0x03, 0x00, 0x02, 0x06, 0x01, 0x00


//--------------------- .nv.callgraph             --------------------------
	.section	.nv.callgraph,"",@"SHT_CUDA_CALLGRAPH"
	.align	4
	.sectionentsize	8
	.align		4
        /*0000*/ 	.word	0x00000000
	.align		4
        /*0004*/ 	.word	0xffffffff
	.align		4
        /*0008*/ 	.word	0x00000000
	.align		4
        /*000c*/ 	.word	0xfffffffe
	.align		4
        /*0010*/ 	.word	0x00000000
	.align		4
        /*0014*/ 	.word	0xfffffffd
	.align		4
        /*0018*/ 	.word	0x00000000
	.align		4
        /*001c*/ 	.word	0xfffffffc


//--------------------- .text.gluon_tcgen05       --------------------------
	.section	.text.gluon_tcgen05,"ax",@progbits
	.align	128
        .global         gluon_tcgen05
        .type           gluon_tcgen05,@function
        .size           gluon_tcgen05,(.L_x_77 - gluon_tcgen05)
        .other          gluon_tcgen05,@"STO_CUDA_ENTRY STV_DEFAULT"
gluon_tcgen05:
.text.gluon_tcgen05:
[----:B------:R-:W1:Y:S01]  /*0000*/  LDC R1, c[0x0][0x37c] ;  /* 0x0000df00ff017b82 */ /* 0x000e620000000800 */
[----:B------:R-:W2:Y:S02]  /*0010*/  S2R R0, SR_TID.X ;  /* 0x0000000000007919 */ /* 0x000ea40000002100 */
[----:B--2---:R-:W-:-:S13]  /*0020*/  ISETP.GE.U32.AND P2, PT, R0, 0x20, PT ;  /* 0x000000200000780c */ /* 0x004fda0003f46070 */
[----:B------:R-:W-:Y:S05]  /*0030*/  @P2 BRA `(.L_x_0) ;  /* 0x0000000000b82947 */ /* 0x000fea0003800000 */
[----:B------:R-:W2:Y:S01]  /*0040*/  S2UR UR6, SR_CgaCtaId ;  /* 0x00000000000679c3 */ /* 0x000ea20000008800 */
[----:B------:R-:W-:Y:S01]  /*0050*/  NOP ;  /* 0x0000000000007918 */ /* 0x000fe20000000000 */
[----:B------:R-:W-:Y:S02]  /*0060*/  UMOV UR4, 0x40 ;  /* 0x0000004000047882 */ /* 0x000fe40000000000 */
[----:B--2---:R-:W-:-:S09]  /*0070*/  ULEA UR4, UR6, UR4, 0x18 ;  /* 0x0000000406047291 */ /* 0x004fd2000f8ec0ff */
[----:B------:R-:W2:Y:S01]  /*0080*/  LDS.U8 R2, [UR4] ;  /* 0x00000004ff027984 */ /* 0x000ea20008000000 */
[----:B------:R-:W-:Y:S02]  /*0090*/  UMOV UR4, 0x400 ;  /* 0x0000040000047882 */ /* 0x000fe40000000000 */
[----:B------:R-:W-:Y:S01]  /*00a0*/  ULEA UR4, UR6, UR4, 0x18 ;  /* 0x0000000406047291 */ /* 0x000fe2000f8ec0ff */
[----:B--2---:R-:W-:-:S13]  /*00b0*/  ISETP.NE.AND P0, PT, R2, RZ, PT ;  /* 0x000000ff0200720c */ /* 0x004fda0003f05270 */
[----:B------:R-:W-:Y:S05]  /*00c0*/  @P0 BRA `(.L_x_1) ;  /* 0x00000000007c0947 */ /* 0x000fea0003800000 */
[----:B------:R-:W-:-:S13]  /*00d0*/  ELECT P0, URZ, PT ;  /* 0x0000000000ff782f */ /* 0x000fda0003800000 */
[----:B------:R-:W-:Y:S05]  /*00e0*/  @!P0 BRA `(.L_x_2) ;  /* 0x0000000000848947 */ /* 0x000fea0003800000 */
[----:B------:R-:W-:Y:S01]  /*00f0*/  UMOV UR5, 0x8 ;  /* 0x0000000800057882 */ /* 0x000fe20000000000 */
[----:B------:R-:W-:Y:S02]  /*0100*/  IMAD.MOV.U32 R5, RZ, RZ, 0x1 ;  /* 0x00000001ff057424 */ /* 0x000fe400078e00ff */
[----:B------:R-:W-:Y:S02]  /*0110*/  IMAD.MOV.U32 R3, RZ, RZ, 0xff ;  /* 0x000000ffff037424 */ /* 0x000fe400078e00ff */
[----:B------:R-:W-:Y:S04]  /*0120*/  DEPBAR.LE SB2, 0x36 ;  /* 0x0000ad800000791a */ /* 0x000fe80000000000 */
[----:B------:R-:W2:Y:S02]  /*0130*/  UTCATOMSWS.FIND_AND_SET.ALIGN UP0, UR5, UR5 ;  /* 0x00000005000575e3 */ /* 0x000ea40008000800 */
[----:B--2---:R-:W-:-:S04]  /*0140*/  PLOP3.LUT P0, PT, PT, PT, UP0, 0x80, 0x8 ;  /* 0x000000000008781c */ /* 0x004fc80003f0f008 */
[----:B------:R-:W-:-:S04]  /*0150*/  SEL R2, RZ, 0xffffffff, !P0 ;  /* 0xffffffffff027807 */ /* 0x000fc80004000000 */
[----:B------:R-:W-:Y:S01]  /*0160*/  ISETP.NE.AND P0, PT, R2, RZ, PT ;  /* 0x000000ff0200720c */ /* 0x000fe20003f05270 */
[----:B------:R-:W-:-:S12]  /*0170*/  IMAD.U32 R2, RZ, RZ, UR5 ;  /* 0x00000005ff027e24 */ /* 0x000fd8000f8e00ff */
[----:B------:R-:W-:Y:S05]  /*0180*/  @P0 BRA `(.L_x_3) ;  /* 0x0000000000240947 */ /* 0x000fea0003800000 */
.L_x_4:
[----:B------:R-:W-:Y:S05]  /*0190*/  NANOSLEEP 0x64 ;  /* 0x000000640000795d */ /* 0x000fea0003800000 */
[----:B------:R-:W-:-:S05]  /*01a0*/  UMOV UR5, 0x8 ;  /* 0x0000000800057882 */ /* 0x000fca0000000000 */
[----:B------:R-:W-:Y:S04]  /*01b0*/  DEPBAR.LE SB2, 0x36 ;  /* 0x0000ad800000791a */ /* 0x000fe80000000000 */
[----:B------:R-:W2:Y:S02]  /*01c0*/  UTCATOMSWS.FIND_AND_SET.ALIGN UP0, UR5, UR5 ;  /* 0x00000005000575e3 */ /* 0x000ea40008000800 */
[----:B--2---:R-:W-:-:S04]  /*01d0*/  PLOP3.LUT P0, PT, PT, PT, UP0, 0x80, 0x8 ;  /* 0x000000000008781c */ /* 0x004fc80003f0f008 */
[----:B------:R-:W-:-:S04]  /*01e0*/  SEL R2, RZ, 0xffffffff, !P0 ;  /* 0xffffffffff027807 */ /* 0x000fc80004000000 */
[----:B------:R-:W-:Y:S01]  /*01f0*/  ISETP.NE.AND P0, PT, R2, RZ, PT ;  /* 0x000000ff0200720c */ /* 0x000fe20003f05270 */
[----:B------:R-:W-:-:S12]  /*0200*/  IMAD.U32 R2, RZ, RZ, UR5 ;  /* 0x00000005ff027e24 */ /* 0x000fd8000f8e00ff */
[----:B------:R-:W-:Y:S05]  /*0210*/  @!P0 BRA `(.L_x_4) ;  /* 0xfffffffc00dc8947 */ /* 0x000fea000383ffff */
.L_x_3:
[C---:B------:R-:W-:Y:S01]  /*0220*/  VIADD R4, R2.reuse, 0x10 ;  /* 0x0000001002047836 */ /* 0x040fe20000000000 */
[----:B------:R-:W-:Y:S01]  /*0230*/  UMOV UR5, 0x50 ;  /* 0x0000005000057882 */ /* 0x000fe20000000000 */
[----:B------:R-:W-:Y:S01]  /*0240*/  SHF.L.U32 R3, R3, R2, RZ ;  /* 0x0000000203037219 */ /* 0x000fe200000006ff */
[----:B------:R-:W-:Y:S01]  /*0250*/  ULEA UR5, UR6, UR5, 0x18 ;  /* 0x0000000506057291 */ /* 0x000fe2000f8ec0ff */
[----:B------:R-:W-:Y:S01]  /*0260*/  IMAD.SHL.U32 R2, R2, 0x20, RZ ;  /* 0x0000002002027824 */ /* 0x000fe200078e00ff */
[----:B------:R-:W-:-:S04]  /*0270*/  SHF.L.U32 R4, R5, R4, RZ ;  /* 0x0000000405047219 */ /* 0x000fc800000006ff */
[----:B------:R-:W-:-:S05]  /*0280*/  LOP3.LUT R3, R4, R3, RZ, 0xfc, !PT ;  /* 0x0000000304037212 */ /* 0x000fca00078efcff */
[----:B------:R2:W-:Y:S04]  /*0290*/  ATOMS.OR RZ, [UR5], R3 ;  /* 0x00000003ffff798c */ /* 0x0005e8000b000005 */
[----:B------:R2:W-:Y:S01]  /*02a0*/  STS [UR4], R2 ;  /* 0x00000002ff007988 */ /* 0x0005e20008000804 */
[----:B------:R-:W-:Y:S05]  /*02b0*/  BRA `(.L_x_2) ;  /* 0x0000000000107947 */ /* 0x000fea0003800000 */
.L_x_1:
[----:B------:R-:W-:Y:S01]  /*02c0*/  IMAD.MOV.U32 R3, RZ, RZ, -0x1 ;  /* 0xffffffffff037424 */ /* 0x000fe200078e00ff */
[----:B------:R-:W-:-:S04]  /*02d0*/  MOV R2, 0x300 ;  /* 0x0000030000027802 */ /* 0x000fc80000000f00 */
[----:B------:R2:W-:Y:S03]  /*02e0*/  STS [UR4], R3 ;  /* 0x00000003ff007988 */ /* 0x0005e60008000804 */
[----:B-12---:R-:W-:Y:S05]  /*02f0*/  CALL.REL.NOINC `($__internal_1_$__cuda_sm10x_tcgen05_guardrail_trap_phase_invalid_during_alloc) ;  /* 0x0000002800f87944 */ /* 0x006fea0003c00000 */
.L_x_2:
[----:B------:R-:W-:Y:S05]  /*0300*/  WARPSYNC.ALL ;  /* 0x0000000000007948 */ /* 0x000fea0003800000 */
[----:B------:R-:W-:Y:S01]  /*0310*/  NOP ;  /* 0x0000000000007918 */ /* 0x000fe20000000000 */
.L_x_0:
[----:B------:R-:W3:Y:S08]  /*0320*/  S2UR UR4, SR_CgaCtaId ;  /* 0x00000000000479c3 */ /* 0x000ef00000008800 */
[----:B------:R-:W-:Y:S01]  /*0330*/  BAR.SYNC.DEFER_BLOCKING 0x0 ;  /* 0x0000000000007b1d */ /* 0x000fe20000010000 */
[----:B------:R-:W-:-:S05]  /*0340*/  LOP3.LUT R132, R0, 0xff, RZ, 0xc0, !PT ;  /* 0x000000ff00847812 */ /* 0x000fca00078ec0ff */
[----:B------:R-:W-:Y:S02]  /*0350*/  UMOV UR8, 0x400 ;  /* 0x0000040000087882 */ /* 0x000fe40000000000 */
[----:B------:R-:W4:Y:S08]  /*0360*/  LDC R4, c[0x0][0x398] ;  /* 0x0000e600ff047b82 */ /* 0x000f300000000800 */
[----:B------:R-:W5:Y:S01]  /*0370*/  LDC R12, c[0x0][0x3a0] ;  /* 0x0000e800ff0c7b82 */ /* 0x000f620000000800 */
[----:B---3--:R-:W-:-:S07]  /*0380*/  ULEA UR8, UR4, UR8, 0x18 ;  /* 0x0000000804087291 */ /* 0x008fce000f8ec0ff */
[----:B------:R-:W3:Y:S02]  /*0390*/  S2UR UR12, SR_CTAID.Y ;  /* 0x00000000000c79c3 */ /* 0x000ee40000002600 */
[----:B--2---:R-:W2:Y:S06]  /*03a0*/  LDS R3, [UR8] ;  /* 0x00000008ff037984 */ /* 0x004eac0008000800 */
[----:B------:R-:W-:Y:S06]  /*03b0*/  BAR.SYNC.DEFER_BLOCKING 0x0 ;  /* 0x0000000000007b1d */ /* 0x000fec0000010000 */
[----:B------:R-:W-:Y:S05]  /*03c0*/  @P2 BRA `(.L_x_5) ;  /* 0x0000000000182947 */ /* 0x000fea0003800000 */
[----:B------:R-:W-:Y:S01]  /*03d0*/  ELECT P0, URZ, PT ;  /* 0x0000000000ff782f */ /* 0x000fe20003800000 */
[----:B------:R-:W-:Y:S01]  /*03e0*/  IMAD.MOV.U32 R2, RZ, RZ, 0x1 ;  /* 0x00000001ff027424 */ /* 0x000fe200078e00ff */
[----:B------:R-:W-:Y:S01]  /*03f0*/  UMOV UR5, 0x40 ;  /* 0x0000004000057882 */ /* 0x000fe20000000000 */
[----:B------:R-:W-:Y:S01]  /*0400*/  UVIRTCOUNT.DEALLOC.SMPOOL 0x80 ;  /* 0x000000800000784c */ /* 0x000fe20000000000 */
[----:B------:R-:W-:-:S09]  /*0410*/  ULEA UR5, UR4, UR5, 0x18 ;  /* 0x0000000504057291 */ /* 0x000fd2000f8ec0ff */
[----:B------:R5:W-:Y:S03]  /*0420*/  @P0 STS.U8 [UR5], R2 ;  /* 0x00000002ff000988 */ /* 0x000be60008000005 */
.L_x_5:
[----:B------:R-:W5:Y:S01]  /*0430*/  S2UR UR4, SR_CTAID.Z ;  /* 0x00000000000479c3 */ /* 0x000f620000002700 */
[----:B------:R-:W4:Y:S01]  /*0440*/  LDCU UR5, c[0x0][0x370] ;  /* 0x00006e00ff0577ac */ /* 0x000f220008000800 */
[----:B------:R-:W-:Y:S01]  /*0450*/  ISETP.GE.U32.AND P0, PT, R132, 0x20, PT ;  /* 0x000000208400780c */ /* 0x000fe20003f06070 */
[----:B----4-:R-:W-:Y:S01]  /*0460*/  VIADD R4, R4, 0xffffffff ;  /* 0xffffffff04047836 */ /* 0x010fe20000000000 */
[C---:B------:R-:W-:Y:S01]  /*0470*/  ISETP.NE.U32.AND P3, PT, R132.reuse, RZ, PT ;  /* 0x000000ff8400720c */ /* 0x040fe20003f65070 */
[----:B------:R-:W5:Y:S01]  /*0480*/  LDCU UR6, c[0x0][0x374] ;  /* 0x00006e80ff0677ac */ /* 0x000f620008000800 */
[----:B------:R-:W-:Y:S01]  /*0490*/  LEA R10, R132, UR8, 0x2 ;  /* 0x00000008840a7c11 */ /* 0x000fe2000f8e10ff */
[----:B-----5:R-:W-:Y:S01]  /*04a0*/  VIADD R11, R12, 0xffffffff ;  /* 0xffffffff0c0b7836 */ /* 0x020fe20000000000 */
[----:B------:R-:W4:Y:S01]  /*04b0*/  S2UR UR13, SR_CTAID.X ;  /* 0x00000000000d79c3 */ /* 0x000f220000002500 */
[----:B------:R-:W5:Y:S01]  /*04c0*/  LDCU.64 UR10, c[0x0][0x3c0] ;  /* 0x00007800ff0a77ac */ /* 0x000f620008000a00 */
[----:B--2---:R-:W-:Y:S01]  /*04d0*/  R2UR UR24, R3 ;  /* 0x00000000031872ca */ /* 0x004fe200000e0000 */
[----:B------:R-:W-:Y:S04]  /*04e0*/  BSSY.RECONVERGENT B0, `(.L_x_6) ;  /* 0x0000011000007945 */ /* 0x000fe80003800200 */
[----:B------:R2:W-:Y:S01]  /*04f0*/  @!P0 STS [R10], RZ ;  /* 0x000000ff0a008388 */ /* 0x0005e20000000800 */
[----:B------:R-:W-:-:S03]  /*0500*/  NOP ;  /* 0x0000000000007918 */ /* 0x000fc60000000000 */
[----:B------:R2:W-:Y:S01]  /*0510*/  @!P3 STS [UR8+0x24], R4 ;  /* 0x00002404ff00b988 */ /* 0x0005e20008000808 */
[----:B---3--:R-:W-:-:S03]  /*0520*/  UIMAD UR4, UR4, UR6, UR12 ;  /* 0x00000006040472a4 */ /* 0x008fc6000f8e020c */
[----:B------:R2:W-:Y:S01]  /*0530*/  @!P3 STS [UR8+0x20], R11 ;  /* 0x0000200bff00b988 */ /* 0x0005e20008000808 */
[----:B----4-:R-:W-:-:S04]  /*0540*/  UIMAD UR4, UR4, UR5, UR13 ;  /* 0x00000005040472a4 */ /* 0x010fc8000f8e020d */
[----:B------:R-:W-:-:S04]  /*0550*/  UIMAD UR4, UR4, 0x180, URZ ;  /* 0x00000180040478a4 */ /* 0x000fc8000f8e02ff */
[----:B-----5:R-:W-:-:S04]  /*0560*/  UIADD3 UR20, UP0, UPT, UR4, UR10, URZ ;  /* 0x0000000a04147290 */ /* 0x020fc8000ff1e0ff */
[----:B------:R-:W-:Y:S01]  /*0570*/  ULEA.HI.X.SX32 UR21, UR4, UR11, 0x1, UP0 ;  /* 0x0000000b04157291 */ /* 0x000fe200080f0eff */
[----:B--2---:R-:W-:Y:S11]  /*0580*/  @P3 BRA `(.L_x_7) ;  /* 0x0000000000183947 */ /* 0x004ff60003800000 */
[----:B------:R-:W2:Y:S01]  /*0590*/  LDS R2, [UR8+0x8] ;  /* 0x00000808ff027984 */ /* 0x000ea20008000800 */
[----:B------:R-:W3:Y:S01]  /*05a0*/  LDC.64 R6, c[0x0][0x380] ;  /* 0x0000e000ff067b82 */ /* 0x000ee20000000a00 */
[----:B------:R-:W-:Y:S02]  /*05b0*/  IMAD.MOV.U32 R3, RZ, RZ, 0x70 ;  /* 0x00000070ff037424 */ /* 0x000fe400078e00ff */
[----:B---3--:R3:W-:Y:S03]  /*05c0*/  STS.64 [UR8], R6 ;  /* 0x00000006ff007988 */ /* 0x0087e60008000a08 */
[----:B--2---:R-:W-:-:S05]  /*05d0*/  LOP3.LUT R2, R2, 0x10, R3, 0xd8, !PT ;  /* 0x0000001002027812 */ /* 0x004fca00078ed803 */
[----:B------:R3:W-:Y:S02]  /*05e0*/  STS [UR8+0x8], R2 ;  /* 0x00000802ff007988 */ /* 0x0007e40008000808 */
.L_x_7:
[----:B------:R-:W-:Y:S05]  /*05f0*/  BSYNC.RECONVERGENT B0 ;  /* 0x0000000000007941 */ /* 0x000fea0003800200 */
.L_x_6:
[----:B------:R-:W-:Y:S04]  /*0600*/  BSSY.RECONVERGENT B0, `(.L_x_8) ;  /* 0x000000a000007945 */ /* 0x000fe80003800200 */
[----:B------:R-:W-:Y:S05]  /*0610*/  @P3 BRA `(.L_x_9) ;  /* 0x0000000000203947 */ /* 0x000fea0003800000 */
[----:B---3--:R-:W2:Y:S01]  /*0620*/  LDS R2, [UR8+0x34] ;  /* 0x00003408ff027984 */ /* 0x008ea20008000800 */
[----:B------:R-:W-:Y:S02]  /*0630*/  IMAD.MOV.U32 R3, RZ, RZ, 0x3f000000 ;  /* 0x3f000000ff037424 */ /* 0x000fe400078e00ff */
[----:B------:R-:W-:Y:S01]  /*0640*/  @!P3 IMAD.MOV.U32 R5, RZ, RZ, 0x7f ;  /* 0x0000007fff05b424 */ /* 0x000fe200078e00ff */
[----:B------:R-:W3:Y:S02]  /*0650*/  @!P3 LDS R6, [UR8+0x38] ;  /* 0x00003808ff06b984 */ /* 0x000ee40008000800 */
[----:B--2---:R-:W-:Y:S02]  /*0660*/  LOP3.LUT R2, R2, 0xff000000, R3, 0xb8, !PT ;  /* 0xff00000002027812 */ /* 0x004fe400078eb803 */
[----:B---3--:R-:W-:-:S03]  /*0670*/  @!P3 LOP3.LUT R3, R6, 0xff, R5, 0xb8, !PT ;  /* 0x000000ff0603b812 */ /* 0x008fc600078eb805 */
[----:B------:R2:W-:Y:S04]  /*0680*/  STS [UR8+0x34], R2 ;  /* 0x00003402ff007988 */ /* 0x0005e80008000808 */
[----:B------:R2:W-:Y:S02]  /*0690*/  @!P3 STS [UR8+0x38], R3 ;  /* 0x00003803ff00b988 */ /* 0x0005e40008000808 */
.L_x_9:
[----:B------:R-:W-:Y:S05]  /*06a0*/  BSYNC.RECONVERGENT B0 ;  /* 0x0000000000007941 */ /* 0x000fea0003800200 */
.L_x_8:
[----:B------:R-:W-:Y:S04]  /*06b0*/  BSSY.RECONVERGENT B0, `(.L_x_10) ;  /* 0x000000e000007945 */ /* 0x000fe80003800200 */
[----:B------:R-:W-:Y:S05]  /*06c0*/  @P3 BRA `(.L_x_11) ;  /* 0x0000000000303947 */ /* 0x000fea0003800000 */
[----:B--2---:R-:W2:Y:S01]  /*06d0*/  LDS R3, [UR8+0x34] ;  /* 0x00003408ff037984 */ /* 0x004ea20008000800 */
[----:B------:R-:W4:Y:S03]  /*06e0*/  LDC.64 R8, c[0x0][0x3a8] ;  /* 0x0000ea00ff087b82 */ /* 0x000f260000000a00 */
[----:B---3--:R-:W3:Y:S01]  /*06f0*/  LDS R2, [UR8+0x1c] ;  /* 0x00001c08ff027984 */ /* 0x008ee20008000800 */
[C---:B----4-:R-:W-:Y:S01]  /*0700*/  SHF.L.U64.HI R6, R8.reuse, 0x1, R9 ;  /* 0x0000000108067819 */ /* 0x050fe20000010209 */
[----:B------:R-:W-:-:S03]  /*0710*/  IMAD.SHL.U32 R5, R8, 0x2, RZ ;  /* 0x0000000208057824 */ /* 0x000fc600078e00ff */
[--C-:B------:R-:W-:Y:S02]  /*0720*/  SHF.R.U32.HI R7, RZ, 0x4, R6.reuse ;  /* 0x00000004ff077819 */ /* 0x100fe40000011606 */
[----:B------:R-:W-:-:S05]  /*0730*/  SHF.R.U64 R5, R5, 0x4, R6 ;  /* 0x0000000405057819 */ /* 0x000fca0000001206 */
[----:B------:R4:W-:Y:S01]  /*0740*/  STS [UR8+0xc], R5 ;  /* 0x00000c05ff007988 */ /* 0x0009e20008000808 */
[----:B--2---:R-:W-:Y:S02]  /*0750*/  LOP3.LUT R3, R3, 0x7, RZ, 0xb8, !PT ;  /* 0x0000000703037812 */ /* 0x004fe400078eb8ff */
[----:B---3--:R-:W-:-:S03]  /*0760*/  LOP3.LUT R2, R2, 0xf, R7, 0xb8, !PT ;  /* 0x0000000f02027812 */ /* 0x008fc600078eb807 */
[----:B------:R4:W-:Y:S04]  /*0770*/  STS [UR8+0x34], R3 ;  /* 0x00003403ff007988 */ /* 0x0009e80008000808 */
[----:B------:R4:W-:Y:S02]  /*0780*/  STS [UR8+0x1c], R2 ;  /* 0x00001c02ff007988 */ /* 0x0009e40008000808 */
.L_x_11:
[----:B------:R-:W-:Y:S05]  /*0790*/  BSYNC.RECONVERGENT B0 ;  /* 0x0000000000007941 */ /* 0x000fea0003800200 */
.L_x_10:
[----:B------:R-:W-:Y:S04]  /*07a0*/  BSSY.RECONVERGENT B1, `(.L_x_12) ;  /* 0x000001a000017945 */ /* 0x000fe80003800200 */
[----:B------:R-:W-:Y:S04]  /*07b0*/  BSSY.RELIABLE B0, `(.L_x_13) ;  /* 0x0000015000007945 */ /* 0x000fe80003800100 */
[----:B------:R-:W-:Y:S05]  /*07c0*/  @P3 BRA `(.L_x_14) ;  /* 0x0000000000203947 */ /* 0x000fea0003800000 */
[----:B--234-:R-:W2:Y:S02]  /*07d0*/  LDS R2, [UR8+0x34] ;  /* 0x00003408ff027984 */ /* 0x01cea40008000800 */
[----:B--2---:R-:W-:-:S05]  /*07e0*/  LOP3.LUT R2, R2, 0x38, RZ, 0xb8, !PT ;  /* 0x0000003802027812 */ /* 0x004fca00078eb8ff */
[----:B------:R2:W-:Y:S01]  /*07f0*/  STS [UR8+0x34], R2 ;  /* 0x00003402ff007988 */ /* 0x0005e20008000808 */
[----:B------:R-:W-:Y:S05]  /*0800*/  @P3 BRA `(.L_x_15) ;  /* 0x0000000000203947 */ /* 0x000fea0003800000 */
[----:B--2---:R-:W2:Y:S01]  /*0810*/  LDS R2, [UR8+0x8] ;  /* 0x00000808ff027984 */ /* 0x004ea20008000800 */
[----:B------:R-:W-:-:S05]  /*0820*/  IMAD.MOV.U32 R3, RZ, RZ, 0x780 ;  /* 0x00000780ff037424 */ /* 0x000fca00078e00ff */
[----:B--2---:R-:W-:-:S05]  /*0830*/  LOP3.LUT R2, R2, 0x300, R3, 0xd8, !PT ;  /* 0x0000030002027812 */ /* 0x004fca00078ed803 */
[----:B------:R5:W-:Y:S02]  /*0840*/  STS [UR8+0x8], R2 ;  /* 0x00000802ff007988 */ /* 0x000be40008000808 */
.L_x_14:
[----:B------:R-:W-:Y:S05]  /*0850*/  @P3 BRA `(.L_x_16) ;  /* 0x0000000000283947 */ /* 0x000fea0003800000 */
[----:B--2345:R-:W2:Y:S02]  /*0860*/  LDS R2, [UR8+0x8] ;  /* 0x00000808ff027984 */ /* 0x03cea40008000800 */
[----:B--2---:R-:W-:-:S05]  /*0870*/  LOP3.LUT R2, R2, 0x1800, RZ, 0xb8, !PT ;  /* 0x0000180002027812 */ /* 0x004fca00078eb8ff */
[----:B------:R3:W-:Y:S02]  /*0880*/  STS [UR8+0x8], R2 ;  /* 0x00000802ff007988 */ /* 0x0007e40008000808 */
.L_x_15:
[----:B------:R-:W-:Y:S05]  /*0890*/  @P3 BREAK.RELIABLE B0 ;  /* 0x0000000000003942 */ /* 0x000fea0003800100 */
[----:B------:R-:W-:Y:S05]  /*08a0*/  @P3 BRA `(.L_x_17) ;  /* 0x0000000000243947 */ /* 0x000fea0003800000 */
[----:B------:R-:W4:Y:S01]  /*08b0*/  LDS R3, [UR8+0x8] ;  /* 0x00000808ff037984 */ /* 0x000f220008000800 */
[----:B--23--:R-:W-:-:S05]  /*08c0*/  IMAD.MOV.U32 R2, RZ, RZ, 0x6000 ;  /* 0x00006000ff027424 */ /* 0x00cfca00078e00ff */
[----:B----4-:R-:W-:-:S04]  /*08d0*/  LOP3.LUT R2, R3, 0x6000, R2, 0xd8, !PT ;  /* 0x0000600003027812 */ /* 0x010fc800078ed802 */
[----:B------:R-:W-:-:S05]  /*08e0*/  LOP3.LUT R2, R2, 0x400000, RZ, 0xb8, !PT ;  /* 0x0040000002027812 */ /* 0x000fca00078eb8ff */
[----:B------:R2:W-:Y:S02]  /*08f0*/  STS [UR8+0x8], R2 ;  /* 0x00000802ff007988 */ /* 0x0005e40008000808 */
.L_x_16:
[----:B------:R-:W-:Y:S05]  /*0900*/  BSYNC.RELIABLE B0 ;  /* 0x0000000000007941 */ /* 0x000fea0003800100 */
.L_x_13:
[----:B--2345:R-:W2:Y:S02]  /*0910*/  @!P3 LDS R2, [UR8+0x8] ;  /* 0x00000808ff02b984 */ /* 0x03cea40008000800 */
[----:B--2---:R-:W-:-:S05]  /*0920*/  @!P3 LOP3.LUT R2, R2, 0x8000, RZ, 0xb8, !PT ;  /* 0x000080000202b812 */ /* 0x004fca00078eb8ff */
[----:B------:R4:W-:Y:S02]  /*0930*/  @!P3 STS [UR8+0x8], R2 ;  /* 0x00000802ff00b988 */ /* 0x0009e40008000808 */
.L_x_17:
[----:B------:R-:W-:Y:S05]  /*0940*/  BSYNC.RECONVERGENT B1 ;  /* 0x0000000000017941 */ /* 0x000fea0003800200 */
.L_x_12:
[----:B------:R-:W-:Y:S05]  /*0950*/  WARPSYNC.ALL ;  /* 0x0000000000007948 */ /* 0x000fea0003800000 */
[----:B------:R-:W-:Y:S01]  /*0960*/  NOP ;  /* 0x0000000000007918 */ /* 0x000fe20000000000 */
[----:B------:R-:W5:Y:S02]  /*0970*/  LDC R5, c[0x0][0x39c] ;  /* 0x0000e700ff057b82 */ /* 0x000f640000000800 */
[----:B-----5:R-:W-:Y:S01]  /*0980*/  VIADD R5, R5, 0xffffffff ;  /* 0xffffffff05057836 */ /* 0x020fe20000000000 */
[----:B------:R-:W-:Y:S06]  /*0990*/  @P0 BRA `(.L_x_18) ;  /* 0x0000000000300947 */ /* 0x000fec0003800000 */
[----:B--234-:R-:W2:Y:S01]  /*09a0*/  S2R R2, SR_LANEID ;  /* 0x0000000000027919 */ /* 0x01cea20000000000 */
[----:B------:R-:W-:Y:S05]  /*09b0*/  WARPSYNC.ALL ;  /* 0x0000000000007948 */ /* 0x000fea0003800000 */
[----:B------:R-:W-:Y:S01]  /*09c0*/  NOP ;  /* 0x0000000000007918 */ /* 0x000fe20000000000 */
[----:B--2---:R-:W-:-:S05]  /*09d0*/  IMAD.SHL.U32 R6, R2, 0x4, RZ ;  /* 0x0000000402067824 */ /* 0x004fca00078e00ff */
[----:B------:R-:W2:Y:S01]  /*09e0*/  LDS R7, [R6+UR8] ;  /* 0x0000000806077984 */ /* 0x000ea20008000800 */
[----:B------:R-:W-:-:S05]  /*09f0*/  IADD3 R2, P1, PT, R6, UR20, RZ ;  /* 0x0000001406027c10 */ /* 0x000fca000ff3e0ff */
[----:B------:R-:W-:-:S05]  /*0a00*/  IMAD.X R3, RZ, RZ, UR21, P1 ;  /* 0x00000015ff037e24 */ /* 0x000fca00088e06ff */
[----:B--2---:R5:W2:Y:S01]  /*0a10*/  ATOMG.E.EXCH.STRONG.GPU PT, RZ, [R2], R7 ;  /* 0x0000000702ff73a8 */ /* 0x004aa200041ee100 */
[----:B------:R-:W-:-:S04]  /*0a20*/  DEPBAR {5,4,3,2,1,0} ;  /* 0x0000003f0000791a */ /* 0x000fc80000000000 */
[----:B------:R-:W3:Y:S02]  /*0a30*/  CCTL.E.C.LDCU.IV.DEEP [UR20] ;  /* 0x0000000014007540 */ /* 0x000ee40009c08000 */
[----:B---3--:R5:W-:Y:S01]  /*0a40*/  UTMACCTL.IV [UR20] ;  /* 0x00000000140079b9 */ /* 0x008be20008000000 */
[----:B------:R-:W-:Y:S01]  /*0a50*/  NOP ;  /* 0x0000000000007918 */ /* 0x000fe20000000000 */
.L_x_18:
[----:B------:R-:W-:Y:S05]  /*0a60*/  @P0 BRA `(.L_x_19) ;  /* 0x00000000000c0947 */ /* 0x000fea0003800000 */
[----:B------:R0:W-:Y:S01]  /*0a70*/  UTMACMDFLUSH ;  /* 0x00000000000079b7 */ /* 0x0001e20000000000 */
[----:B------:R-:W-:Y:S05]  /*0a80*/  @P0 BRA `(.L_x_19) ;  /* 0x0000000000040947 */ /* 0x000fea0003800000 */
[----:B------:R-:W-:-:S04]  /*0a90*/  DEPBAR.LE SB0, 0x0 ;  /* 0x000080000000791a */ /* 0x000fc80000000000 */
.L_x_19:
[----:B------:R-:W-:Y:S05]  /*0aa0*/  WARPSYNC.ALL ;  /* 0x0000000000007948 */ /* 0x000fea0003800000 */
[----:B------:R-:W-:Y:S01]  /*0ab0*/  NOP ;  /* 0x0000000000007918 */ /* 0x000fe20000000000 */
[----:B--2---:R-:W-:Y:S06]  /*0ac0*/  BAR.SYNC.DEFER_BLOCKING 0x0 ;  /* 0x0000000000007b1d */ /* 0x004fec0000010000 */
[----:B------:R-:W-:Y:S02]  /*0ad0*/  BSSY.RECONVERGENT B1, `(.L_x_20) ;  /* 0x000000b000017945 */ /* 0x000fe40003800200 */
[----:B------:R-:W-:Y:S06]  /*0ae0*/  BAR.SYNC.DEFER_BLOCKING 0x0 ;  /* 0x0000000000007b1d */ /* 0x000fec0000010000 */
[----:B------:R2:W-:Y:S01]  /*0af0*/  @!P0 STS [R10], RZ ;  /* 0x000000ff0a008388 */ /* 0x0005e20000000800 */
[----:B------:R-:W-:Y:S01]  /*0b00*/  NOP ;  /* 0x0000000000007918 */ /* 0x000fe20000000000 */
[----:B------:R-:W-:Y:S05]  /*0b10*/  @P3 BRA `(.L_x_21) ;  /* 0x0000000000183947 */ /* 0x000fea0003800000 */
[----:B---345:R-:W3:Y:S01]  /*0b20*/  LDS R2, [UR8+0x8] ;  /* 0x00000808ff027984 */ /* 0x038ee20008000800 */
[----:B------:R-:W4:Y:S01]  /*0b30*/  LDC.64 R6, c[0x0][0x388] ;  /* 0x0000e200ff067b82 */ /* 0x000f220000000a00 */
[----:B------:R-:W-:Y:S02]  /*0b40*/  IMAD.MOV.U32 R3, RZ, RZ, 0x70 ;  /* 0x00000070ff037424 */ /* 0x000fe400078e00ff */
[----:B----4-:R4:W-:Y:S03]  /*0b50*/  STS.64 [UR8], R6 ;  /* 0x00000006ff007988 */ /* 0x0109e60008000a08 */
[----:B---3--:R-:W-:-:S05]  /*0b60*/  LOP3.LUT R2, R2, 0x10, R3, 0xd8, !PT ;  /* 0x0000001002027812 */ /* 0x008fca00078ed803 */
[----:B------:R4:W-:Y:S02]  /*0b70*/  STS [UR8+0x8], R2 ;  /* 0x00000802ff007988 */ /* 0x0009e40008000808 */
.L_x_21:
[----:B-----5:R-:W-:Y:S05]  /*0b80*/  BSYNC.RECONVERGENT B1 ;  /* 0x0000000000017941 */ /* 0x020fea0003800200 */
.L_x_20:
[----:B------:R-:W-:Y:S04]  /*0b90*/  BSSY.RECONVERGENT B1, `(.L_x_22) ;  /* 0x000000a000017945 */ /* 0x000fe80003800200 */
[----:B------:R-:W-:Y:S05]  /*0ba0*/  @P3 BRA `(.L_x_23) ;  /* 0x0000000000203947 */ /* 0x000fea0003800000 */
[----:B---34-:R-:W3:Y:S01]  /*0bb0*/  LDS R2, [UR8+0x34] ;  /* 0x00003408ff027984 */ /* 0x018ee20008000800 */
[----:B------:R-:W-:Y:S02]  /*0bc0*/  IMAD.MOV.U32 R7, RZ, RZ, 0x3f000000 ;  /* 0x3f000000ff077424 */ /* 0x000fe400078e00ff */
[----:B------:R-:W-:Y:S01]  /*0bd0*/  @!P3 IMAD.MOV.U32 R3, RZ, RZ, 0x3f ;  /* 0x0000003fff03b424 */ /* 0x000fe200078e00ff */
[----:B------:R-:W4:Y:S02]  /*0be0*/  @!P3 LDS R6, [UR8+0x38] ;  /* 0x00003808ff06b984 */ /* 0x000f240008000800 */
[----:B---3--:R-:W-:Y:S02]  /*0bf0*/  LOP3.LUT R2, R2, 0xff000000, R7, 0xb8, !PT ;  /* 0xff00000002027812 */ /* 0x008fe400078eb807 */
[----:B----4-:R-:W-:-:S03]  /*0c00*/  @!P3 LOP3.LUT R3, R6, 0xff, R3, 0xb8, !PT ;  /* 0x000000ff0603b812 */ /* 0x010fc600078eb803 */
[----:B------:R5:W-:Y:S04]  /*0c10*/  STS [UR8+0x34], R2 ;  /* 0x00003402ff007988 */ /* 0x000be80008000808 */
[----:B------:R5:W-:Y:S02]  /*0c20*/  @!P3 STS [UR8+0x38], R3 ;  /* 0x00003803ff00b988 */ /* 0x000be40008000808 */
.L_x_23:
[----:B------:R-:W-:Y:S05]  /*0c30*/  BSYNC.RECONVERGENT B1 ;  /* 0x0000000000017941 */ /* 0x000fea0003800200 */
.L_x_22:
[----:B------:R-:W-:Y:S04]  /*0c40*/  BSSY.RECONVERGENT B1, `(.L_x_24) ;  /* 0x0000004000017945 */ /* 0x000fe80003800200 */
[----:B------:R-:W-:Y:S05]  /*0c50*/  @P3 BRA `(.L_x_25) ;  /* 0x0000000000083947 */ /* 0x000fea0003800000 */
[----:B------:R2:W-:Y:S04]  /*0c60*/  STS [UR8+0x24], R11 ;  /* 0x0000240bff007988 */ /* 0x0005e80008000808 */
[----:B------:R2:W-:Y:S02]  /*0c70*/  STS [UR8+0x20], R5 ;  /* 0x00002005ff007988 */ /* 0x0005e40008000808 */
.L_x_25:
[----:B------:R-:W-:Y:S05]  /*0c80*/  BSYNC.RECONVERGENT B1 ;  /* 0x0000000000017941 */ /* 0x000fea0003800200 */
.L_x_24:
[----:B------:R-:W-:Y:S04]  /*0c90*/  BSSY.RECONVERGENT B1, `(.L_x_26) ;  /* 0x000000e000017945 */ /* 0x000fe80003800200 */
[----:B------:R-:W-:Y:S05]  /*0ca0*/  @P3 BRA `(.L_x_27) ;  /* 0x0000000000303947 */ /* 0x000fea0003800000 */
[----:B-----5:R-:W5:Y:S01]  /*0cb0*/  LDS R3, [UR8+0x34] ;  /* 0x00003408ff037984 */ /* 0x020f620008000800 */
[----:B----4-:R-:W4:Y:S03]  /*0cc0*/  LDC.64 R6, c[0x0][0x3b0] ;  /* 0x0000ec00ff067b82 */ /* 0x010f260000000a00 */
[----:B---3--:R-:W3:Y:S01]  /*0cd0*/  LDS R2, [UR8+0x1c] ;  /* 0x00001c08ff027984 */ /* 0x008ee20008000800 */
[C---:B----4-:R-:W-:Y:S01]  /*0ce0*/  SHF.L.U64.HI R7, R6.reuse, 0x1, R7 ;  /* 0x0000000106077819 */ /* 0x050fe20000010207 */
[----:B------:R-:W-:-:S03]  /*0cf0*/  IMAD.SHL.U32 R6, R6, 0x2, RZ ;  /* 0x0000000206067824 */ /* 0x000fc600078e00ff */
[--C-:B------:R-:W-:Y:S02]  /*0d00*/  SHF.R.U32.HI R9, RZ, 0x4, R7.reuse ;  /* 0x00000004ff097819 */ /* 0x100fe40000011607 */
[----:B------:R-:W-:-:S05]  /*0d10*/  SHF.R.U64 R6, R6, 0x4, R7 ;  /* 0x0000000406067819 */ /* 0x000fca0000001207 */
[----:B------:R4:W-:Y:S01]  /*0d20*/  STS [UR8+0xc], R6 ;  /* 0x00000c06ff007988 */ /* 0x0009e20008000808 */
[----:B-----5:R-:W-:Y:S02]  /*0d30*/  LOP3.LUT R3, R3, 0x7, RZ, 0xb8, !PT ;  /* 0x0000000703037812 */ /* 0x020fe400078eb8ff */
[----:B---3--:R-:W-:-:S03]  /*0d40*/  LOP3.LUT R2, R2, 0xf, R9, 0xb8, !PT ;  /* 0x0000000f02027812 */ /* 0x008fc600078eb809 */
[----:B------:R4:W-:Y:S04]  /*0d50*/  STS [UR8+0x34], R3 ;  /* 0x00003403ff007988 */ /* 0x0009e80008000808 */
[----:B------:R4:W-:Y:S02]  /*0d60*/  STS [UR8+0x1c], R2 ;  /* 0x00001c02ff007988 */ /* 0x0009e40008000808 */
.L_x_27:
[----:B------:R-:W-:Y:S05]  /*0d70*/  BSYNC.RECONVERGENT B1 ;  /* 0x0000000000017941 */ /* 0x000fea0003800200 */
.L_x_26:
[----:B------:R-:W-:Y:S04]  /*0d80*/  BSSY.RECONVERGENT B2, `(.L_x_28) ;  /* 0x000001a000027945 */ /* 0x000fe80003800200 */
[----:B------:R-:W-:Y:S04]  /*0d90*/  BSSY.RELIABLE B1, `(.L_x_29) ;  /* 0x0000015000017945 */ /* 0x000fe80003800100 */
[----:B------:R-:W-:Y:S05]  /*0da0*/  @P3 BRA `(.L_x_30) ;  /* 0x0000000000203947 */ /* 0x000fea0003800000 */
[----:B---345:R-:W3:Y:S02]  /*0db0*/  LDS R2, [UR8+0x34] ;  /* 0x00003408ff027984 */ /* 0x038ee40008000800 */
[----:B---3--:R-:W-:-:S05]  /*0dc0*/  LOP3.LUT R2, R2, 0x38, RZ, 0xb8, !PT ;  /* 0x0000003802027812 */ /* 0x008fca00078eb8ff */
[----:B------:R3:W-:Y:S01]  /*0dd0*/  STS [UR8+0x34], R2 ;  /* 0x00003402ff007988 */ /* 0x0007e20008000808 */
[----:B------:R-:W-:Y:S05]  /*0de0*/  @P3 BRA `(.L_x_31) ;  /* 0x0000000000203947 */ /* 0x000fea0003800000 */
[----:B---3--:R-:W3:Y:S01]  /*0df0*/  LDS R2, [UR8+0x8] ;  /* 0x00000808ff027984 */ /* 0x008ee20008000800 */
[----:B------:R-:W-:-:S05]  /*0e00*/  IMAD.MOV.U32 R3, RZ, RZ, 0x780 ;  /* 0x00000780ff037424 */ /* 0x000fca00078e00ff */
[----:B---3--:R-:W-:-:S05]  /*0e10*/  LOP3.LUT R2, R2, 0x300, R3, 0xd8, !PT ;  /* 0x0000030002027812 */ /* 0x008fca00078ed803 */
[----:B------:R3:W-:Y:S02]  /*0e20*/  STS [UR8+0x8], R2 ;  /* 0x00000802ff007988 */ /* 0x0007e40008000808 */
.L_x_30:
[----:B------:R-:W-:Y:S05]  /*0e30*/  @P3 BRA `(.L_x_32) ;  /* 0x0000000000283947 */ /* 0x000fea0003800000 */
[----:B---345:R-:W3:Y:S02]  /*0e40*/  LDS R2, [UR8+0x8] ;  /* 0x00000808ff027984 */ /* 0x038ee40008000800 */
[----:B---3--:R-:W-:-:S05]  /*0e50*/  LOP3.LUT R2, R2, 0x1800, RZ, 0xb8, !PT ;  /* 0x0000180002027812 */ /* 0x008fca00078eb8ff */
[----:B------:R4:W-:Y:S02]  /*0e60*/  STS [UR8+0x8], R2 ;  /* 0x00000802ff007988 */ /* 0x0009e40008000808 */
.L_x_31:
[----:B------:R-:W-:Y:S05]  /*0e70*/  @P3 BREAK.RELIABLE B1 ;  /* 0x0000000000013942 */ /* 0x000fea0003800100 */
[----:B------:R-:W-:Y:S05]  /*0e80*/  @P3 BRA `(.L_x_33) ;  /* 0x0000000000243947 */ /* 0x000fea0003800000 */
[----:B---34-:R-:W3:Y:S01]  /*0e90*/  LDS R2, [UR8+0x8] ;  /* 0x00000808ff027984 */ /* 0x018ee20008000800 */
[----:B------:R-:W-:-:S05]  /*0ea0*/  IMAD.MOV.U32 R3, RZ, RZ, 0x6000 ;  /* 0x00006000ff037424 */ /* 0x000fca00078e00ff */
[----:B---3--:R-:W-:-:S04]  /*0eb0*/  LOP3.LUT R2, R2, 0x6000, R3, 0xd8, !PT ;  /* 0x0000600002027812 */ /* 0x008fc800078ed803 */
[----:B------:R-:W-:-:S05]  /*0ec0*/  LOP3.LUT R2, R2, 0x400000, RZ, 0xb8, !PT ;  /* 0x0040000002027812 */ /* 0x000fca00078eb8ff */
[----:B------:R3:W-:Y:S02]  /*0ed0*/  STS [UR8+0x8], R2 ;  /* 0x00000802ff007988 */ /* 0x0007e40008000808 */
.L_x_32:
[----:B------:R-:W-:Y:S05]  /*0ee0*/  BSYNC.RELIABLE B1 ;  /* 0x0000000000017941 */ /* 0x000fea0003800100 */
.L_x_29:
[----:B---345:R-:W3:Y:S02]  /*0ef0*/  @!P3 LDS R2, [UR8+0x8] ;  /* 0x00000808ff02b984 */ /* 0x038ee40008000800 */
[----:B---3--:R-:W-:-:S05]  /*0f00*/  @!P3 LOP3.LUT R2, R2, 0x8000, RZ, 0xb8, !PT ;  /* 0x000080000202b812 */ /* 0x008fca00078eb8ff */
[----:B------:R5:W-:Y:S02]  /*0f10*/  @!P3 STS [UR8+0x8], R2 ;  /* 0x00000802ff00b988 */ /* 0x000be40008000808 */
.L_x_33:
[----:B------:R-:W-:Y:S05]  /*0f20*/  BSYNC.RECONVERGENT B2 ;  /* 0x0000000000027941 */ /* 0x000fea0003800200 */
.L_x_28:
[----:B------:R-:W-:Y:S05]  /*0f30*/  WARPSYNC.ALL ;  /* 0x0000000000007948 */ /* 0x000fea0003800000 */
[----:B------:R-:W-:Y:S01]  /*0f40*/  NOP ;  /* 0x0000000000007918 */ /* 0x000fe20000000000 */
[----:B------:R-:W-:-:S04]  /*0f50*/  UIADD3 UR5, UPT, UPT, UR4, 0x80, URZ ;  /* 0x0000008004057890 */ /* 0x000fc8000fffe0ff */
[----:B------:R-:W-:-:S04]  /*0f60*/  UIADD3 UR22, UP0, UPT, UR5, UR10, URZ ;  /* 0x0000000a05167290 */ /* 0x000fc8000ff1e0ff */
[----:B------:R-:W-:Y:S01]  /*0f70*/  ULEA.HI.X.SX32 UR23, UR5, UR11, 0x1, UP0 ;  /* 0x0000000b05177291 */ /* 0x000fe200080f0eff */
[----:B------:R-:W-:Y:S11]  /*0f80*/  @P0 BRA `(.L_x_34) ;  /* 0x0000000000300947 */ /* 0x000ff60003800000 */
[----:B---345:R-:W3:Y:S01]  /*0f90*/  S2R R2, SR_LANEID ;  /* 0x0000000000027919 */ /* 0x038ee20000000000 */
[----:B------:R-:W-:Y:S05]  /*0fa0*/  WARPSYNC.ALL ;  /* 0x0000000000007948 */ /* 0x000fea0003800000 */
[----:B------:R-:W-:Y:S01]  /*0fb0*/  NOP ;  /* 0x0000000000007918 */ /* 0x000fe20000000000 */
[----:B---3--:R-:W-:-:S05]  /*0fc0*/  IMAD.SHL.U32 R6, R2, 0x4, RZ ;  /* 0x0000000402067824 */ /* 0x008fca00078e00ff */
[----:B------:R-:W3:Y:S01]  /*0fd0*/  LDS R7, [R6+UR8] ;  /* 0x0000000806077984 */ /* 0x000ee20008000800 */
[----:B------:R-:W-:-:S05]  /*0fe0*/  IADD3 R2, P1, PT, R6, UR22, RZ ;  /* 0x0000001606027c10 */ /* 0x000fca000ff3e0ff */
[----:B------:R-:W-:-:S05]  /*0ff0*/  IMAD.X R3, RZ, RZ, UR23, P1 ;  /* 0x00000017ff037e24 */ /* 0x000fca00088e06ff */
[----:B---3--:R3:W4:Y:S01]  /*1000*/  ATOMG.E.EXCH.STRONG.GPU PT, RZ, [R2], R7 ;  /* 0x0000000702ff73a8 */ /* 0x00872200041ee100 */
[----:B------:R-:W-:-:S04]  /*1010*/  DEPBAR {5,4,3,2,1,0} ;  /* 0x0000003f0000791a */ /* 0x000fc80000000000 */
[----:B------:R-:W5:Y:S02]  /*1020*/  CCTL.E.C.LDCU.IV.DEEP [UR22] ;  /* 0x0000000016007540 */ /* 0x000f640009c08000 */
[----:B-----5:R3:W-:Y:S01]  /*1030*/  UTMACCTL.IV [UR22] ;  /* 0x00000000160079b9 */ /* 0x0207e20008000000 */
[----:B------:R-:W-:Y:S01]  /*1040*/  NOP ;  /* 0x0000000000007918 */ /* 0x000fe20000000000 */
.L_x_34:
[----:B------:R-:W-:Y:S05]  /*1050*/  @P0 BRA `(.L_x_35) ;  /* 0x00000000000c0947 */ /* 0x000fea0003800000 */
[----:B------:R0:W-:Y:S01]  /*1060*/  UTMACMDFLUSH ;  /* 0x00000000000079b7 */ /* 0x0001e20000000000 */
[----:B------:R-:W-:Y:S05]  /*1070*/  @P0 BRA `(.L_x_35) ;  /* 0x0000000000040947 */ /* 0x000fea0003800000 */
[----:B------:R-:W-:-:S04]  /*1080*/  DEPBAR.LE SB0, 0x0 ;  /* 0x000080000000791a */ /* 0x000fc80000000000 */
.L_x_35:
[----:B------:R-:W-:Y:S05]  /*1090*/  WARPSYNC.ALL ;  /* 0x0000000000007948 */ /* 0x000fea0003800000 */
[----:B------:R-:W-:Y:S01]  /*10a0*/  NOP ;  /* 0x0000000000007918 */ /* 0x000fe20000000000 */
[----:B----4-:R-:W-:Y:S06]  /*10b0*/  BAR.SYNC.DEFER_BLOCKING 0x0 ;  /* 0x0000000000007b1d */ /* 0x010fec0000010000 */
[----:B------:R-:W-:Y:S02]  /*10c0*/  BSSY.RECONVERGENT B2, `(.L_x_36) ;  /* 0x000000b000027945 */ /* 0x000fe40003800200 */
[----:B------:R-:W-:Y:S06]  /*10d0*/  BAR.SYNC.DEFER_BLOCKING 0x0 ;  /* 0x0000000000007b1d */ /* 0x000fec0000010000 */
[----:B------:R4:W-:Y:S01]  /*10e0*/  @!P0 STS [R10], RZ ;  /* 0x000000ff0a008388 */ /* 0x0009e20000000800 */
[----:B------:R-:W-:Y:S01]  /*10f0*/  NOP ;  /* 0x0000000000007918 */ /* 0x000fe20000000000 */
[----:B------:R-:W-:Y:S05]  /*1100*/  @P3 BRA `(.L_x_37) ;  /* 0x0000000000183947 */ /* 0x000fea0003800000 */
[----:B---3-5:R-:W3:Y:S01]  /*1110*/  LDS R2, [UR8+0x8] ;  /* 0x00000808ff027984 */ /* 0x028ee20008000800 */
[----:B------:R-:W5:Y:S01]  /*1120*/  LDC.64 R6, c[0x0][0x390] ;  /* 0x0000e400ff067b82 */ /* 0x000f620000000a00 */
[----:B------:R-:W-:Y:S02]  /*1130*/  IMAD.MOV.U32 R3, RZ, RZ, 0x70 ;  /* 0x00000070ff037424 */ /* 0x000fe400078e00ff */
[----:B-----5:R5:W-:Y:S03]  /*1140*/  STS.64 [UR8], R6 ;  /* 0x00000006ff007988 */ /* 0x020be60008000a08 */
[----:B---3--:R-:W-:-:S05]  /*1150*/  LOP3.LUT R2, R2, 0x10, R3, 0xd8, !PT ;  /* 0x0000001002027812 */ /* 0x008fca00078ed803 */
[----:B------:R5:W-:Y:S02]  /*1160*/  STS [UR8+0x8], R2 ;  /* 0x00000802ff007988 */ /* 0x000be40008000808 */
.L_x_37:
[----:B---3--:R-:W-:Y:S05]  /*1170*/  BSYNC.RECONVERGENT B2 ;  /* 0x0000000000027941 */ /* 0x008fea0003800200 */
.L_x_36:
[----:B------:R-:W-:Y:S04]  /*1180*/  BSSY.RECONVERGENT B3, `(.L_x_38) ;  /* 0x0000011000037945 */ /* 0x000fe80003800200 */
[----:B------:R-:W-:Y:S04]  /*1190*/  BSSY.RELIABLE B2, `(.L_x_39) ;  /* 0x000000e000027945 */ /* 0x000fe80003800100 */
[----:B------:R-:W-:Y:S05]  /*11a0*/  @P3 BRA `(.L_x_40) ;  /* 0x0000000000243947 */ /* 0x000fea0003800000 */
[----:B-----5:R-:W3:Y:S01]  /*11b0*/  LDS R2, [UR8+0x34] ;  /* 0x00003408ff027984 */ /* 0x020ee20008000800 */
[----:B------:R-:W-:-:S05]  /*11c0*/  IMAD.MOV.U32 R3, RZ, RZ, 0x3f000000 ;  /* 0x3f000000ff037424 */ /* 0x000fca00078e00ff */
[----:B---3--:R-:W-:-:S05]  /*11d0*/  LOP3.LUT R2, R2, 0xff000000, R3, 0xb8, !PT ;  /* 0xff00000002027812 */ /* 0x008fca00078eb803 */
[----:B------:R3:W-:Y:S01]  /*11e0*/  STS [UR8+0x34], R2 ;  /* 0x00003402ff007988 */ /* 0x0007e20008000808 */
[----:B------:R-:W-:Y:S05]  /*11f0*/  @P3 BRA `(.L_x_41) ;  /* 0x00000000001c3947 */ /* 0x000fea0003800000 */
[----:B---3--:R-:W3:Y:S01]  /*1200*/  LDS R2, [UR8+0x38] ;  /* 0x00003808ff027984 */ /* 0x008ee20008000800 */
[----:B------:R-:W-:-:S05]  /*1210*/  IMAD.MOV.U32 R3, RZ, RZ, 0x7f ;  /* 0x0000007fff037424 */ /* 0x000fca00078e00ff */
[----:B---3--:R-:W-:-:S05]  /*1220*/  LOP3.LUT R2, R2, 0xff, R3, 0xb8, !PT ;  /* 0x000000ff02027812 */ /* 0x008fca00078eb803 */
[----:B------:R3:W-:Y:S02]  /*1230*/  STS [UR8+0x38], R2 ;  /* 0x00003802ff007988 */ /* 0x0007e40008000808 */
.L_x_40:
[----:B------:R-:W-:Y:S05]  /*1240*/  @P3 BREAK.RELIABLE B2 ;  /* 0x0000000000023942 */ /* 0x000fea0003800100 */
[----:B------:R-:W-:Y:S05]  /*1250*/  @P3 BRA `(.L_x_42) ;  /* 0x00000000000c3947 */ /* 0x000fea0003800000 */
[----:B------:R2:W-:Y:S02]  /*1260*/  STS [UR8+0x20], R5 ;  /* 0x00002005ff007988 */ /* 0x0005e40008000808 */
.L_x_41:
[----:B------:R-:W-:Y:S05]  /*1270*/  BSYNC.RELIABLE B2 ;  /* 0x0000000000027941 */ /* 0x000fea0003800100 */
.L_x_39:
[----:B------:R2:W-:Y:S02]  /*1280*/  @!P3 STS [UR8+0x24], R4 ;  /* 0x00002404ff00b988 */ /* 0x0005e40008000808 */
.L_x_42:
[----:B------:R-:W-:Y:S05]  /*1290*/  BSYNC.RECONVERGENT B3 ;  /* 0x0000000000037941 */ /* 0x000fea0003800200 */
.L_x_38:
[----:B------:R-:W-:Y:S05]  /*12a0*/  WARPSYNC.ALL ;  /* 0x0000000000007948 */ /* 0x000fea0003800000 */
[----:B------:R-:W-:Y:S01]  /*12b0*/  NOP ;  /* 0x0000000000007918 */ /* 0x000fe20000000000 */
[----:B------:R-:W-:Y:S04]  /*12c0*/  BSSY.RECONVERGENT B3, `(.L_x_43) ;  /* 0x000000e000037945 */ /* 0x000fe80003800200 */
[----:B------:R-:W-:Y:S05]  /*12d0*/  @P3 BRA `(.L_x_44) ;  /* 0x0000000000303947 */ /* 0x000fea0003800000 */
[----:B------:R-:W2:Y:S02]  /*12e0*/  LDS R3, [UR8+0x34] ;  /* 0x00003408ff037984 */ /* 0x000ea40008000800 */
[----:B--2---:R-:W2:Y:S02]  /*12f0*/  LDC.64 R4, c[0x0][0x3b8] ;  /* 0x0000ee00ff047b82 */ /* 0x004ea40000000a00 */
[----:B---3-5:R-:W3:Y:S01]  /*1300*/  LDS R2, [UR8+0x1c] ;  /* 0x00001c08ff027984 */ /* 0x028ee20008000800 */
[C---:B--2---:R-:W-:Y:S01]  /*1310*/  SHF.L.U64.HI R5, R4.reuse, 0x1, R5 ;  /* 0x0000000104057819 */ /* 0x044fe20000010205 */
[----:B------:R-:W-:-:S03]  /*1320*/  IMAD.SHL.U32 R4, R4, 0x2, RZ ;  /* 0x0000000204047824 */ /* 0x000fc600078e00ff */
[--C-:B------:R-:W-:Y:S02]  /*1330*/  SHF.R.U32.HI R7, RZ, 0x4, R5.reuse ;  /* 0x00000004ff077819 */ /* 0x100fe40000011605 */
[----:B------:R-:W-:-:S05]  /*1340*/  SHF.R.U64 R4, R4, 0x4, R5 ;  /* 0x0000000404047819 */ /* 0x000fca0000001205 */
[----:B------:R2:W-:Y:S01]  /*1350*/  STS [UR8+0xc], R4 ;  /* 0x00000c04ff007988 */ /* 0x0005e20008000808 */
[----:B------:R-:W-:Y:S02]  /*1360*/  LOP3.LUT R3, R3, 0x7, RZ, 0xb8, !PT ;  /* 0x0000000703037812 */ /* 0x000fe400078eb8ff */
[----:B---3--:R-:W-:-:S03]  /*1370*/  LOP3.LUT R2, R2, 0xf, R7, 0xb8, !PT ;  /* 0x0000000f02027812 */ /* 0x008fc600078eb807 */
[----:B------:R2:W-:Y:S04]  /*1380*/  STS [UR8+0x34], R3 ;  /* 0x00003403ff007988 */ /* 0x0005e80008000808 */
[----:B------:R2:W-:Y:S02]  /*1390*/  STS [UR8+0x1c], R2 ;  /* 0x00001c02ff007988 */ /* 0x0005e40008000808 */
.L_x_44:
[----:B------:R-:W-:Y:S05]  /*13a0*/  BSYNC.RECONVERGENT B3 ;  /* 0x0000000000037941 */ /* 0x000fea0003800200 */
.L_x_43:
[----:B------:R-:W-:Y:S04]  /*13b0*/  BSSY.RECONVERGENT B4, `(.L_x_45) ;  /* 0x000001a000047945 */ /* 0x000fe80003800200 */
[----:B------:R-:W-:Y:S04]  /*13c0*/  BSSY.RELIABLE B3, `(.L_x_46) ;  /* 0x0000015000037945 */ /* 0x000fe80003800100 */
[----:B------:R-:W-:Y:S05]  /*13d0*/  @P3 BRA `(.L_x_47) ;  /* 0x0000000000203947 */ /* 0x000fea0003800000 */
[----:B--23-5:R-:W2:Y:S02]  /*13e0*/  LDS R2, [UR8+0x34] ;  /* 0x00003408ff027984 */ /* 0x02cea40008000800 */
[----:B--2---:R-:W-:-:S05]  /*13f0*/  LOP3.LUT R2, R2, 0x38, RZ, 0xb8, !PT ;  /* 0x0000003802027812 */ /* 0x004fca00078eb8ff */
[----:B------:R2:W-:Y:S01]  /*1400*/  STS [UR8+0x34], R2 ;  /* 0x00003402ff007988 */ /* 0x0005e20008000808 */
[----:B------:R-:W-:Y:S05]  /*1410*/  @P3 BRA `(.L_x_48) ;  /* 0x0000000000203947 */ /* 0x000fea0003800000 */
[----:B--2---:R-:W2:Y:S01]  /*1420*/  LDS R2, [UR8+0x8] ;  /* 0x00000808ff027984 */ /* 0x004ea20008000800 */
[----:B------:R-:W-:-:S05]  /*1430*/  IMAD.MOV.U32 R3, RZ, RZ, 0x780 ;  /* 0x00000780ff037424 */ /* 0x000fca00078e00ff */
[----:B--2---:R-:W-:-:S05]  /*1440*/  LOP3.LUT R2, R2, 0x300, R3, 0xd8, !PT ;  /* 0x0000030002027812 */ /* 0x004fca00078ed803 */
[----:B------:R2:W-:Y:S02]  /*1450*/  STS [UR8+0x8], R2 ;  /* 0x00000802ff007988 */ /* 0x0005e40008000808 */
.L_x_47:
[----:B------:R-:W-:Y:S05]  /*1460*/  @P3 BRA `(.L_x_49) ;  /* 0x0000000000283947 */ /* 0x000fea0003800000 */
[----:B--23-5:R-:W2:Y:S02]  /*1470*/  LDS R2, [UR8+0x8] ;  /* 0x00000808ff027984 */ /* 0x02cea40008000800 */
[----:B--2---:R-:W-:-:S05]  /*1480*/  LOP3.LUT R2, R2, 0x1800, RZ, 0xb8, !PT ;  /* 0x0000180002027812 */ /* 0x004fca00078eb8ff */
[----:B------:R3:W-:Y:S02]  /*1490*/  STS [UR8+0x8], R2 ;  /* 0x00000802ff007988 */ /* 0x0007e40008000808 */
.L_x_48:
[----:B------:R-:W-:Y:S05]  /*14a0*/  @P3 BREAK.RELIABLE B3 ;  /* 0x0000000000033942 */ /* 0x000fea0003800100 */
[----:B------:R-:W-:Y:S05]  /*14b0*/  @P3 BRA `(.L_x_50) ;  /* 0x0000000000243947 */ /* 0x000fea0003800000 */
[----:B--23--:R-:W2:Y:S01]  /*14c0*/  LDS R2, [UR8+0x8] ;  /* 0x00000808ff027984 */ /* 0x00cea20008000800 */
[----:B------:R-:W-:-:S05]  /*14d0*/  IMAD.MOV.U32 R3, RZ, RZ, 0x6000 ;  /* 0x00006000ff037424 */ /* 0x000fca00078e00ff */
[----:B--2---:R-:W-:-:S04]  /*14e0*/  LOP3.LUT R2, R2, 0x6000, R3, 0xd8, !PT ;  /* 0x0000600002027812 */ /* 0x004fc800078ed803 */
[----:B------:R-:W-:-:S05]  /*14f0*/  LOP3.LUT R2, R2, 0x400000, RZ, 0xb8, !PT ;  /* 0x0040000002027812 */ /* 0x000fca00078eb8ff */
[----:B------:R2:W-:Y:S02]  /*1500*/  STS [UR8+0x8], R2 ;  /* 0x00000802ff007988 */ /* 0x0005e40008000808 */
.L_x_49:
[----:B------:R-:W-:Y:S05]  /*1510*/  BSYNC.RELIABLE B3 ;  /* 0x0000000000037941 */ /* 0x000fea0003800100 */
.L_x_46:
[----:B--23-5:R-:W2:Y:S02]  /*1520*/  @!P3 LDS R2, [UR8+0x8] ;  /* 0x00000808ff02b984 */ /* 0x02cea40008000800 */
[----:B--2---:R-:W-:-:S05]  /*1530*/  @!P3 LOP3.LUT R2, R2, 0x8000, RZ, 0xb8, !PT ;  /* 0x000080000202b812 */ /* 0x004fca00078eb8ff */
[----:B------:R5:W-:Y:S02]  /*1540*/  @!P3 STS [UR8+0x8], R2 ;  /* 0x00000802ff00b988 */ /* 0x000be40008000808 */
.L_x_50:
[----:B------:R-:W-:Y:S05]  /*1550*/  BSYNC.RECONVERGENT B4 ;  /* 0x0000000000047941 */ /* 0x000fea0003800200 */
.L_x_45:
[----:B------:R-:W-:Y:S05]  /*1560*/  WARPSYNC.ALL ;  /* 0x0000000000007948 */ /* 0x000fea0003800000 */
[----:B------:R-:W-:Y:S01]  /*1570*/  NOP ;  /* 0x0000000000007918 */ /* 0x000fe20000000000 */
[----:B------:R-:W-:-:S04]  /*1580*/  UIADD3 UR4, UPT, UPT, UR4, 0x100, URZ ;  /* 0x0000010004047890 */ /* 0x000fc8000fffe0ff */
[----:B------:R-:W-:-:S04]  /*1590*/  UIADD3 UR10, UP0, UPT, UR4, UR10, URZ ;  /* 0x0000000a040a7290 */ /* 0x000fc8000ff1e0ff */
[----:B------:R-:W-:Y:S01]  /*15a0*/  ULEA.HI.X.SX32 UR11, UR4, UR11, 0x1, UP0 ;  /* 0x0000000b040b7291 */ /* 0x000fe200080f0eff */
[----:B------:R-:W-:Y:S11]  /*15b0*/  @P0 BRA `(.L_x_51) ;  /* 0x0000000000300947 */ /* 0x000ff60003800000 */
[----:B--23-5:R-:W2:Y:S01]  /*15c0*/  S2R R2, SR_LANEID ;  /* 0x0000000000027919 */ /* 0x02cea20000000000 */
[----:B------:R-:W-:Y:S05]  /*15d0*/  WARPSYNC.ALL ;  /* 0x0000000000007948 */ /* 0x000fea0003800000 */
[----:B------:R-:W-:Y:S01]  /*15e0*/  NOP ;  /* 0x0000000000007918 */ /* 0x000fe20000000000 */
[----:B--2---:R-:W-:-:S05]  /*15f0*/  IMAD.SHL.U32 R4, R2, 0x4, RZ ;  /* 0x0000000402047824 */ /* 0x004fca00078e00ff */
[----:B------:R-:W2:Y:S01]  /*1600*/  LDS R5, [R4+UR8] ;  /* 0x0000000804057984 */ /* 0x000ea20008000800 */
[----:B------:R-:W-:-:S05]  /*1610*/  IADD3 R2, P1, PT, R4, UR10, RZ ;  /* 0x0000000a04027c10 */ /* 0x000fca000ff3e0ff */
[----:B------:R-:W-:-:S05]  /*1620*/  IMAD.X R3, RZ, RZ, UR11, P1 ;  /* 0x0000000bff037e24 */ /* 0x000fca00088e06ff */
[----:B--2---:R2:W3:Y:S01]  /*1630*/  ATOMG.E.EXCH.STRONG.GPU PT, RZ, [R2], R5 ;  /* 0x0000000502ff73a8 */ /* 0x0044e200041ee100 */
[----:B------:R-:W-:-:S04]  /*1640*/  DEPBAR {5,4,3,2,1,0} ;  /* 0x0000003f0000791a */ /* 0x000fc80000000000 */
[----:B------:R-:W5:Y:S02]  /*1650*/  CCTL.E.C.LDCU.IV.DEEP [UR10] ;  /* 0x000000000a007540 */ /* 0x000f640009c08000 */
[----:B-----5:R2:W-:Y:S01]  /*1660*/  UTMACCTL.IV [UR10] ;  /* 0x000000000a0079b9 */ /* 0x0205e20008000000 */
[----:B------:R-:W-:Y:S01]  /*1670*/  NOP ;  /* 0x0000000000007918 */ /* 0x000fe20000000000 */
.L_x_51:
[----:B------:R-:W-:Y:S05]  /*1680*/  @P0 BRA `(.L_x_52) ;  /* 0x00000000000c0947 */ /* 0x000fea0003800000 */
[----:B------:R0:W-:Y:S01]  /*1690*/  UTMACMDFLUSH ;  /* 0x00000000000079b7 */ /* 0x0001e20000000000 */
[----:B------:R-:W-:Y:S05]  /*16a0*/  @P0 BRA `(.L_x_52) ;  /* 0x0000000000040947 */ /* 0x000fea0003800000 */
[----:B------:R-:W-:-:S04]  /*16b0*/  DEPBAR.LE SB0, 0x0 ;  /* 0x000080000000791a */ /* 0x000fc80000000000 */
.L_x_52:
[----:B------:R-:W-:Y:S05]  /*16c0*/  WARPSYNC.ALL ;  /* 0x0000000000007948 */ /* 0x000fea0003800000 */
[----:B------:R-:W-:Y:S01]  /*16d0*/  NOP ;  /* 0x0000000000007918 */ /* 0x000fe20000000000 */
[----:B---3--:R-:W-:Y:S01]  /*16e0*/  BAR.SYNC.DEFER_BLOCKING 0x0 ;  /* 0x0000000000007b1d */ /* 0x008fe20000010000 */
[----:B--2--5:R-:W-:Y:S01]  /*16f0*/  SHF.R.U32.HI R2, RZ, 0x5, R0 ;  /* 0x00000005ff027819 */ /* 0x024fe20000011600 */
[----:B------:R-:W-:Y:S01]  /*1700*/  USHF.L.U32 UR12, UR12, 0x8, URZ ;  /* 0x000000080c0c7899 */ /* 0x000fe200080006ff */
[----:B------:R-:W-:Y:S02]  /*1710*/  ISETP.GE.AND P0, PT, R12, 0x1, PT ;  /* 0x000000010c00780c */ /* 0x000fe40003f06270 */
[----:B------:R-:W-:Y:S01]  /*1720*/  R2UR UR9, R2 ;  /* 0x00000000020972ca */ /* 0x000fe200000e0000 */
[----:B------:R-:W-:Y:S01]  /*1730*/  VOTEU.ALL UP0, P3 ;  /* 0x0000000000ff7886 */ /* 0x000fe20001800000 */
[----:B------:R-:W-:Y:S01]  /*1740*/  UMOV UR4, 0x1 ;  /* 0x0000000100047882 */ /* 0x000fe20000000000 */
[----:B------:R-:W-:Y:S01]  /*1750*/  VOTEU.ALL UP1, P3 ;  /* 0x0000000000ff7886 */ /* 0x000fe20001820000 */
[----:B------:R-:W-:Y:S02]  /*1760*/  BSSY.RECONVERGENT B4, `(.L_x_53) ;  /* 0x000001a000047945 */ /* 0x000fe40003800200 */
[----:B------:R-:W-:-:S04]  /*1770*/  @!UP0 UIADD3 UR6, UPT, UPT, -UR4, 0x100000, URZ ;  /* 0x0010000004068890 */ /* 0x000fc8000fffe1ff */
[----:B------:R-:W-:Y:S02]  /*1780*/  @!UP0 USHF.L.U32 UR7, UR6, 0xb, URZ ;  /* 0x0000000b06078899 */ /* 0x000fe400080006ff */
[----:B------:R-:W-:Y:S02]  /*1790*/  @!UP0 USHF.L.U32 UR6, UR6, 0x1, URZ ;  /* 0x0000000106068899 */ /* 0x000fe400080006ff */
[----:B------:R-:W-:-:S04]  /*17a0*/  @!UP0 UIADD3 UR4, UPT, UPT, -UR4, 0x100000, URZ ;  /* 0x0010000004048890 */ /* 0x000fc8000fffe1ff */
[----:B------:R-:W-:Y:S02]  /*17b0*/  @!UP0 USHF.L.U32 UR5, UR4, 0xb, URZ ;  /* 0x0000000b04058899 */ /* 0x000fe400080006ff */
[----:B------:R-:W-:Y:S01]  /*17c0*/  @!UP0 USHF.L.U32 UR4, UR4, 0x1, URZ ;  /* 0x0000000104048899 */ /* 0x000fe200080006ff */
[----:B------:R-:W-:Y:S01]  /*17d0*/  VOTEU.ALL UP0, P3 ;  /* 0x0000000000ff7886 */ /* 0x000fe20001800000 */
[----:B------:R-:W2:Y:S04]  /*17e0*/  FENCE.VIEW.ASYNC.S ;  /* 0x00000000000073c6 */ /* 0x000ea80000000000 */
[----:B--2---:R2:W3:Y:S02]  /*17f0*/  @!UP0 SYNCS.EXCH.64 URZ, [UR8+0x18000], UR6 ;  /* 0x0180000608ff85b2 */ /* 0x0044e40008000100 */
[----:B--2---:R-:W-:-:S02]  /*1800*/  UIADD3 UR6, UPT, UPT, UR8, 0x18010, URZ ;  /* 0x0001801008067890 */ /* 0x004fc4000fffe0ff */
[----:B------:R-:W-:Y:S02]  /*1810*/  USHF.L.U32 UR7, UR13, 0x7, URZ ;  /* 0x000000070d077899 */ /* 0x000fe400080006ff */
[----:B------:R2:W3:Y:S02]  /*1820*/  @!UP1 SYNCS.EXCH.64 URZ, [UR8+0x18010], UR4 ;  /* 0x0180100408ff95b2 */ /* 0x0004e40008000100 */
[----:B---3--:R-:W-:Y:S06]  /*1830*/  BAR.SYNC.DEFER_BLOCKING 0x0 ;  /* 0x0000000000007b1d */ /* 0x008fec0000010000 */
[----:B------:R-:W-:Y:S05]  /*1840*/  @P3 BRA `(.L_x_54) ;  /* 0x00000000002c3947 */ /* 0x000fea0003800000 */
[----:B--2---:R-:W-:Y:S02]  /*1850*/  UMOV UR4, 0x1 ;  /* 0x0000000100047882 */ /* 0x004fe40000000000 */
[----:B------:R-:W-:-:S04]  /*1860*/  UIADD3 UR14, UPT, UPT, -UR4, 0x100000, URZ ;  /* 0x00100000040e7890 */ /* 0x000fc8000fffe1ff */
[----:B------:R-:W-:Y:S02]  /*1870*/  USHF.L.U32 UR15, UR14, 0xb, URZ ;  /* 0x0000000b0e0f7899 */ /* 0x000fe400080006ff */
[----:B------:R-:W-:Y:S02]  /*1880*/  USHF.L.U32 UR14, UR14, 0x1, URZ ;  /* 0x000000010e0e7899 */ /* 0x000fe400080006ff */
[----:B------:R-:W-:-:S04]  /*1890*/  UIADD3 UR4, UPT, UPT, -UR4, 0x100000, URZ ;  /* 0x0010000004047890 */ /* 0x000fc8000fffe1ff */
[----:B------:R-:W-:Y:S02]  /*18a0*/  USHF.L.U32 UR5, UR4, 0xb, URZ ;  /* 0x0000000b04057899 */ /* 0x000fe400080006ff */
[----:B------:R-:W-:Y:S01]  /*18b0*/  USHF.L.U32 UR4, UR4, 0x1, URZ ;  /* 0x0000000104047899 */ /* 0x000fe200080006ff */
[----:B------:R-:W2:Y:S03]  /*18c0*/  FENCE.VIEW.ASYNC.S ;  /* 0x00000000000073c6 */ /* 0x000ea60000000000 */
[----:B--2---:R3:W5:Y:S08]  /*18d0*/  SYNCS.EXCH.64 URZ, [UR8+0x18008], UR14 ;  /* 0x0180080e08ff75b2 */ /* 0x0047700008000100 */
[----:B------:R3:W2:Y:S02]  /*18e0*/  SYNCS.EXCH.64 URZ, [UR8+0x18018], UR4 ;  /* 0x0180180408ff75b2 */ /* 0x0006a40008000100 */
[----:B---3--:R-:W-:Y:S01]  /*18f0*/  NOP ;  /* 0x0000000000007918 */ /* 0x008fe20000000000 */
.L_x_54:
[----:B--2---:R-:W-:Y:S05]  /*1900*/  BSYNC.RECONVERGENT B4 ;  /* 0x0000000000047941 */ /* 0x004fea0003800200 */
.L_x_53:
[----:B------:R-:W-:Y:S05]  /*1910*/  @!P0 BRA `(.L_x_55) ;  /* 0x0000000800908947 */ /* 0x000fea0003800000 */
[----:B-----5:R-:W-:Y:S01]  /*1920*/  BAR.SYNC.DEFER_BLOCKING 0x0 ;  /* 0x0000000000007b1d */ /* 0x020fe20000010000 */
[----:B------:R-:W-:Y:S01]  /*1930*/  ELECT P1, URZ, PT ;  /* 0x0000000000ff782f */ /* 0x000fe20003820000 */
[----:B------:R-:W-:Y:S01]  /*1940*/  @!P3 IMAD.MOV.U32 R2, RZ, RZ, 0xc000 ;  /* 0x0000c000ff02b424 */ /* 0x000fe200078e00ff */
[----:B------:R-:W-:Y:S02]  /*1950*/  UIADD3 UR16, UPT, UPT, UR8, 0x10000, URZ ;  /* 0x0001000008107890 */ /* 0x000fe4000fffe0ff */
[----:B------:R-:W-:Y:S01]  /*1960*/  ISETP.LT.U32.AND P1, PT, R132, 0x20, P1 ;  /* 0x000000208400780c */ /* 0x000fe20000f21070 */
[----:B------:R-:W-:Y:S01]  /*1970*/  UMOV UR19, UR7 ;  /* 0x0000000700137c82 */ /* 0x000fe20008000000 */
[----:B------:R-:W-:Y:S01]  /*1980*/  ELECT P0, URZ, PT ;  /* 0x0000000000ff782f */ /* 0x000fe20003800000 */
[----:B------:R-:W-:-:S03]  /*1990*/  ULOP3.LUT UR4, UR9, 0x3, URZ, 0xc0, !UPT ;  /* 0x0000000309047892 */ /* 0x000fc6000f8ec0ff */
[----:B------:R-:W-:Y:S01]  /*19a0*/  ISETP.LT.U32.AND P0, PT, R132, 0x80, P0 ;  /* 0x000000808400780c */ /* 0x000fe20000701070 */
[----:B------:R-:W-:Y:S02]  /*19b0*/  ULEA UR28, UR4, UR8, 0xd ;  /* 0x00000008041c7291 */ /* 0x000fe4000f8e68ff */
[----:B------:R-:W-:-:S04]  /*19c0*/  ULEA UR30, UR4, UR12, 0x6 ;  /* 0x0000000c041e7291 */ /* 0x000fc8000f8e30ff */
[----:B------:R-:W-:Y:S01]  /*19d0*/  VOTEU.ANY UP0, P1 ;  /* 0x0000000000ff7886 */ /* 0x000fe20000800100 */
[----:B------:R-:W-:-:S04]  /*19e0*/  VOTEU.ANY UP2, P1 ;  /* 0x0000000000ff7886 */ /* 0x000fc80000840100 */
[----:B------:R-:W-:Y:S02]  /*19f0*/  @UP0 UIADD3 UR17, UPT, UPT, UR8, 0x18000, URZ ;  /* 0x0001800008110890 */ /* 0x000fe4000fffe0ff */
[----:B------:R2:W-:Y:S01]  /*1a00*/  @!P3 SYNCS.ARRIVE.TRANS64 RZ, [UR8+0x18000], R2 ;  /* 0x01800002ffffb9a7 */ /* 0x0005e20008000008 */
[----:B------:R-:W-:Y:S01]  /*1a10*/  @UP0 UMOV UR18, URZ ;  /* 0x000000ff00120c82 */ /* 0x000fe20008000000 */
[----:B------:R-:W-:Y:S01]  /*1a20*/  BAR.SYNC.DEFER_BLOCKING 0x0 ;  /* 0x0000000000007b1d */ /* 0x000fe20000010000 */
[----:B------:R-:W-:-:S05]  /*1a30*/  UISETP.NE.U32.AND UP0, UPT, UR9, URZ, UPT ;  /* 0x000000ff0900728c */ /* 0x000fca000bf05070 */
[----:B------:R-:W-:Y:S01]  /*1a40*/  VOTEU.ANY UP1, P0 ;  /* 0x0000000000ff7886 */ /* 0x000fe20000020100 */
[----:B------:R-:W-:-:S04]  /*1a50*/  VOTEU.ANY UP3, P0 ;  /* 0x0000000000ff7886 */ /* 0x000fc80000060100 */
[----:B------:R-:W-:Y:S01]  /*1a60*/  @UP1 UIADD3 UR29, UPT, UPT, UR8, 0x18000, URZ ;  /* 0x00018000081d1890 */ /* 0x000fe2000fffe0ff */
[----:B------:R-:W-:Y:S01]  /*1a70*/  @UP1 UMOV UR31, URZ ;  /* 0x000000ff001f1c82 */ /* 0x000fe20008000000 */
[----:B------:R2:W-:Y:S01]  /*1a80*/  @UP2 UTMALDG.2D [UR16], [UR20] ;  /* 0x00000010140025b4 */ /* 0x0005e20008008000 */
[----:B------:R3:W-:Y:S06]  /*1a90*/  MEMBAR.ALL.CTA ;  /* 0x0000000000007992 */ /* 0x0007ec0000008000 */
[----:B---3--:R-:W3:Y:S02]  /*1aa0*/  FENCE.VIEW.ASYNC.S ;  /* 0x00000000000073c6 */ /* 0x008ee40000000000 */
[----:B---3--:R-:W-:Y:S06]  /*1ab0*/  BAR.SYNC.DEFER_BLOCKING 0x0 ;  /* 0x0000000000007b1d */ /* 0x008fec0000010000 */
[----:B------:R2:W-:Y:S02]  /*1ac0*/  @UP3 UTMALDG.2D [UR28], [UR22] ;  /* 0x0000001c160035b4 */ /* 0x0005e40008008000 */
[----:B------:R-:W-:Y:S06]  /*1ad0*/  BAR.SYNC.DEFER_BLOCKING 0x0 ;  /* 0x0000000000007b1d */ /* 0x000fec0000010000 */
[----:B------:R-:W3:Y:S02]  /*1ae0*/  SYNCS.PHASECHK.TRANS64.TRYWAIT P0, [UR8+0x18000], RZ ;  /* 0x018000ffff0075a7 */ /* 0x000ee40008001108 */
[----:B--23--:R-:W-:Y:S05]  /*1af0*/  @!P0 BRA `(.L_x_56) ;  /* 0x0000001000bc8947 */ /* 0x00cfea0003800000 */
.L_x_70:
[----:B------:R-:W-:Y:S05]  /*1b00*/  BRA.U UP0, `(.L_x_57) ;  /* 0x0000000100787547 */ /* 0x000fea000b800000 */
[----:B------:R-:W-:Y:S02]  /*1b10*/  USHF.R.U32.HI UR14, URZ, 0x4, UR16 ;  /* 0x00000004ff0e7899 */ /* 0x000fe40008011610 */
[----:B------:R-:W-:Y:S02]  /*1b20*/  USHF.R.U32.HI UR13, URZ, 0x4, UR8 ;  /* 0x00000004ff0d7899 */ /* 0x000fe40008011608 */
[----:B------:R-:W-:Y:S02]  /*1b30*/  USGXT.U32 UR14, UR14, 0xe ;  /* 0x0000000e0e0e789a */ /* 0x000fe40008000000 */
[----:B------:R-:W-:Y:S02]  /*1b40*/  USGXT.U32 UR13, UR13, 0xe ;  /* 0x0000000e0d0d789a */ /* 0x000fe40008000000 */
[----:B------:R-:W-:Y:S02]  /*1b50*/  UIADD3 UR30, UP0, UPT, UR14, 0x2, URZ ;  /* 0x000000020e1e7890 */ /* 0x000fe4000ff1e0ff */
[----:B------:R-:W-:Y:S01]  /*1b60*/  UIADD3 UR32, UP1, UPT, UR13, 0x2000080, URZ ;  /* 0x020000800d207890 */ /* 0x000fe2000ff3e0ff */
[----:B------:R-:W-:Y:S01]  /*1b70*/  UMOV UR4, URZ ;  /* 0x000000ff00047c82 */ /* 0x000fe20008000000 */
[----:B------:R-:W-:Y:S01]  /*1b80*/  UMOV UR5, URZ ;  /* 0x000000ff00057c82 */ /* 0x000fe20008000000 */
[----:B------:R-:W-:-:S02]  /*1b90*/  UIADD3.X UR31, UPT, UPT, UR4, 0x40004040, URZ, UP0, !UPT ;  /* 0x40004040041f7890 */ /* 0x000fc400087fe4ff */
[----:B------:R-:W-:Y:S02]  /*1ba0*/  UIADD3.X UR33, UPT, UPT, UR5, 0x40004040, URZ, UP1, !UPT ;  /* 0x4000404005217890 */ /* 0x000fe40008ffe4ff */
[----:B------:R-:W-:Y:S02]  /*1bb0*/  ULOP3.LUT UR4, UR13, 0x2000000, URZ, 0xfc, !UPT ;  /* 0x020000000d047892 */ /* 0x000fe4000f8efcff */
[----:B------:R-:W-:Y:S02]  /*1bc0*/  UIADD3.64 UR16, UPT, UPT, UR30, 0x2, URZ ;  /* 0x000000021e107897 */ /* 0x000fe4000fffe0ff */
[----:B------:R-:W-:Y:S02]  /*1bd0*/  UIADD3.64 UR18, UPT, UPT, UR32, 0x80, URZ ;  /* 0x0000008020127897 */ /* 0x000fe4000fffe0ff */
[----:B------:R-:W-:Y:S02]  /*1be0*/  UIADD3.64 UR26, UPT, UPT, UR30, 0x4, URZ ;  /* 0x000000041e1a7897 */ /* 0x000fe4000fffe0ff */
[----:B------:R-:W-:Y:S01]  /*1bf0*/  UIADD3.64 UR28, UPT, UPT, UR32, 0x100, URZ ;  /* 0x00000100201c7897 */ /* 0x000fe2000fffe0ff */
[----:B------:R-:W-:Y:S01]  /*1c00*/  UMOV UR34, 0x0 ;  /* 0x0000000000227882 */ /* 0x000fe20000000000 */
[----:B------:R-:W-:Y:S01]  /*1c10*/  UMOV UR35, 0x8410010 ;  /* 0x0841001000237882 */ /* 0x000fe20000000000 */
[----:B------:R-:W-:Y:S01]  /*1c20*/  UMOV UR15, 0x40004040 ;  /* 0x40004040000f7882 */ /* 0x000fe20000000000 */
[----:B------:R-:W-:Y:S01]  /*1c30*/  UMOV UR5, 0x40004040 ;  /* 0x4000404000057882 */ /* 0x000fe20000000000 */
[----:B------:R-:W-:Y:S01]  /*1c40*/  UMOV UR36, 0x0 ;  /* 0x0000000000247882 */ /* 0x000fe20000000000 */
[----:B------:R-:W-:Y:S01]  /*1c50*/  UMOV UR37, 0x8410010 ;  /* 0x0841001000257882 */ /* 0x000fe20000000000 */
[----:B------:R-:W-:Y:S01]  /*1c60*/  UMOV UR38, 0x0 ;  /* 0x0000000000267882 */ /* 0x000fe20000000000 */
[----:B------:R-:W-:Y:S01]  /*1c70*/  UMOV UR39, 0x8410010 ;  /* 0x0841001000277882 */ /* 0x000fe20000000000 */
[----:B------:R2:W-:Y:S01]  /*1c80*/  UTCHMMA gdesc[UR14], gdesc[UR4], tmem[UR24], tmem[UR34], idesc[UR35], !UPT ;  /* 0x00ff22040e0075ea */ /* 0x0005e2000f800018 */
[----:B------:R-:W-:Y:S01]  /*1c90*/  UMOV UR40, 0x0 ;  /* 0x0000000000287882 */ /* 0x000fe20000000000 */
[----:B------:R-:W-:Y:S01]  /*1ca0*/  UMOV UR41, 0x8410010 ;  /* 0x0841001000297882 */ /* 0x000fe20000000000 */
[----:B------:R2:W-:Y:S01]  /*1cb0*/  UTCHMMA gdesc[UR30], gdesc[UR32], tmem[UR24], tmem[UR36], idesc[UR37], UPT ;  /* 0x00ff24201e0075ea */ /* 0x0005e2000b800018 */
[----:B------:R2:W-:Y:S01]  /*1cc0*/  UTCHMMA gdesc[UR16], gdesc[UR18], tmem[UR24], tmem[UR38], idesc[UR39], UPT ;  /* 0x00ff2612100075ea */ /* 0x0005e2000b800018 */
[----:B------:R2:W-:Y:S01]  /*1cd0*/  UTCHMMA gdesc[UR26], gdesc[UR28], tmem[UR24], tmem[UR40], idesc[UR41], UPT ;  /* 0x00ff281c1a0075ea */ /* 0x0005e2000b800018 */
[----:B------:R-:W-:Y:S01]  /*1ce0*/  NOP ;  /* 0x0000000000007918 */ /* 0x000fe20000000000 */
.L_x_57:
[----:B------:R-:W-:Y:S01]  /*1cf0*/  ELECT P0, URZ, PT ;  /* 0x0000000000ff782f */ /* 0x000fe20003800000 */
[----:B--2---:R-:W-:Y:S01]  /*1d00*/  UMOV UR4, UR6 ;  /* 0x0000000600047c82 */ /* 0x004fe20008000000 */
[----:B------:R-:W-:Y:S02]  /*1d10*/  UMOV UR5, URZ ;  /* 0x000000ff00057c82 */ /* 0x000fe40008000000 */
[----:B------:R-:W-:-:S13]  /*1d20*/  ISETP.LT.U32.AND P0, PT, R132, 0x20, P0 ;  /* 0x000000208400780c */ /* 0x000fda0000701070 */
[----:B------:R-:W-:Y:S01]  /*1d30*/  VOTEU.ANY UP0, P0 ;  /* 0x0000000000ff7886 */ /* 0x000fe20000000100 */
[----:B------:R-:W-:Y:S01]  /*1d40*/  VOTEU.ANY UP1, P0 ;  /* 0x0000000000ff7886 */ /* 0x000fe20000020100 */
[----:B------:R-:W-:-:S03]  /*1d50*/  ISETP.GE.U32.AND P0, PT, R12, 0x41, PT ;  /* 0x000000410c00780c */ /* 0x000fc60003f06070 */
[----:B------:R-:W-:Y:S02]  /*1d60*/  @UP0 UMOV UR4, UR4 ;  /* 0x0000000400040c82 */ /* 0x000fe40008000000 */
[----:B------:R2:W-:Y:S01]  /*1d70*/  @UP1 UTCBAR [UR4], URZ ;  /* 0x000000ff040013e9 */ /* 0x0005e200080000ff */
[----:B------:R-:W-:Y:S06]  /*1d80*/  BAR.SYNC.DEFER_BLOCKING 0x0 ;  /* 0x0000000000007b1d */ /* 0x000fec0000010000 */
[----:B------:R-:W3:Y:S02]  /*1d90*/  SYNCS.PHASECHK.TRANS64.TRYWAIT P1, [UR8+0x18010], RZ ;  /* 0x018010ffff0075a7 */ /* 0x000ee40008021108 */
[----:B--23--:R-:W-:Y:S05]  /*1da0*/  @!P1 BRA `(.L_x_58) ;  /* 0x00000010001c9947 */ /* 0x00cfea0003800000 */
.L_x_71:
[----:B------:R-:W-:Y:S01]  /*1db0*/  IMAD.MOV.U32 R2, RZ, RZ, RZ ;  /* 0x000000ffff027224 */ /* 0x000fe200078e00ff */
[----:B------:R-:W-:Y:S06]  /*1dc0*/  @!P0 BRA `(.L_x_55) ;  /* 0x0000000400648947 */ /* 0x000fec0003800000 */
[----:B------:R-:W2:Y:S01]  /*1dd0*/  LDCU UR25, c[0x0][0x3a0] ;  /* 0x00007400ff1977ac */ /* 0x000ea20008000800 */
[----:B------:R-:W-:Y:S01]  /*1de0*/  UMOV UR13, 0x1 ;  /* 0x00000001000d7882 */ /* 0x000fe20000000000 */
[----:B------:R-:W-:-:S05]  /*1df0*/  UMOV UR6, 0x40 ;  /* 0x0000004000067882 */ /* 0x000fca0000000000 */
.L_x_62:
[----:B------:R-:W-:Y:S01]  /*1e00*/  BAR.SYNC.DEFER_BLOCKING 0x0 ;  /* 0x0000000000007b1d */ /* 0x000fe20000010000 */
[----:B------:R-:W-:Y:S01]  /*1e10*/  ULEA UR17, UR13, UR8, 0x3 ;  /* 0x000000080d117291 */ /* 0x000fe2000f8e18ff */
[----:B------:R-:W-:Y:S01]  /*1e20*/  @!P3 IMAD.MOV.U32 R3, RZ, RZ, 0xc000 ;  /* 0x0000c000ff03b424 */ /* 0x000fe200078e00ff */
[----:B------:R-:W-:Y:S01]  /*1e30*/  ELECT P1, URZ, PT ;  /* 0x0000000000ff782f */ /* 0x000fe20003820000 */
[----:B------:R-:W-:-:S03]  /*1e40*/  ULEA UR4, UR13, UR8, 0xe ;  /* 0x000000080d047291 */ /* 0x000fc6000f8e70ff */
[----:B------:R-:W-:Y:S02]  /*1e50*/  ISETP.LT.U32.AND P1, PT, R132, 0x20, P1 ;  /* 0x000000208400780c */ /* 0x000fe40000f21070 */
[----:B------:R-:W-:Y:S01]  /*1e60*/  ELECT P0, URZ, PT ;  /* 0x0000000000ff782f */ /* 0x000fe20003800000 */
[----:B------:R-:W-:-:S03]  /*1e70*/  UIADD3 UR4, UPT, UPT, UR4, 0x10000, URZ ;  /* 0x0001000004047890 */ /* 0x000fc6000fffe0ff */
[----:B------:R-:W-:Y:S01]  /*1e80*/  ISETP.LT.U32.AND P0, PT, R132, 0x80, P0 ;  /* 0x000000808400780c */ /* 0x000fe20000701070 */
[----:B------:R-:W-:Y:S02]  /*1e90*/  ULEA UR14, UR13, UR8, 0xf ;  /* 0x000000080d0e7291 */ /* 0x000fe4000f8e78ff */
[----:B------:R-:W-:Y:S01]  /*1ea0*/  ULOP3.LUT UR15, UR9, 0x3, URZ, 0xc0, !UPT ;  /* 0x00000003090f7892 */ /* 0x000fe2000f8ec0ff */
[----:B------:R-:W-:-:S03]  /*1eb0*/  UMOV UR31, UR6 ;  /* 0x00000006001f7c82 */ /* 0x000fc60008000000 */
[----:B------:R-:W-:Y:S01]  /*1ec0*/  ULEA UR28, UR15, UR14, 0xd ;  /* 0x0000000e0f1c7291 */ /* 0x000fe2000f8e68ff */
[----:B------:R-:W-:Y:S01]  /*1ed0*/  VOTEU.ANY UP0, P1 ;  /* 0x0000000000ff7886 */ /* 0x000fe20000800100 */
[----:B------:R-:W-:Y:S01]  /*1ee0*/  ULEA UR30, UR15, UR12, 0x6 ;  /* 0x0000000c0f1e7291 */ /* 0x000fe2000f8e30ff */
[----:B------:R3:W-:Y:S03]  /*1ef0*/  @!P3 SYNCS.ARRIVE.TRANS64 RZ, [UR17+0x18000], R3 ;  /* 0x01800003ffffb9a7 */ /* 0x0007e60008000011 */
[----:B------:R-:W-:Y:S01]  /*1f00*/  VOTEU.ANY UP1, P0 ;  /* 0x0000000000ff7886 */ /* 0x000fe20000020100 */
[----:B------:R-:W-:Y:S01]  /*1f10*/  @UP0 UIADD3 UR5, UPT, UPT, UR17, 0x18000, URZ ;  /* 0x0001800011050890 */ /* 0x000fe2000fffe0ff */
[----:B------:R-:W-:Y:S01]  /*1f20*/  VOTEU.ANY UP0, P1 ;  /* 0x0000000000ff7886 */ /* 0x000fe20000800100 */
[----:B------:R-:W-:Y:S02]  /*1f30*/  BAR.SYNC.DEFER_BLOCKING 0x0 ;  /* 0x0000000000007b1d */ /* 0x000fe40000010000 */
[----:B------:R-:W-:Y:S01]  /*1f40*/  @UP1 UIADD3 UR29, UPT, UPT, UR17, 0x18000, URZ ;  /* 0x00018000111d1890 */ /* 0x000fe2000fffe0ff */
[----:B---3--:R-:W-:-:S03]  /*1f50*/  IMAD.U32 R3, R2, -0x80000000, RZ ;  /* 0x8000000002037824 */ /* 0x008fc600078e00ff */
[----:B------:R-:W-:Y:S01]  /*1f60*/  VOTEU.ANY UP1, P0 ;  /* 0x0000000000ff7886 */ /* 0x000fe20000020100 */
[----:B------:R3:W-:Y:S01]  /*1f70*/  @UP0 UTMALDG.2D [UR4], [UR20] ;  /* 0x00000004140005b4 */ /* 0x0007e20008008000 */
[----:B------:R-:W-:Y:S01]  /*1f80*/  UISETP.NE.U32.AND UP0, UPT, UR9, URZ, UPT ;  /* 0x000000ff0900728c */ /* 0x000fe2000bf05070 */
[----:B------:R5:W-:Y:S06]  /*1f90*/  MEMBAR.ALL.CTA ;  /* 0x0000000000007992 */ /* 0x000bec0000008000 */
[----:B-----5:R-:W5:Y:S02]  /*1fa0*/  FENCE.VIEW.ASYNC.S ;  /* 0x00000000000073c6 */ /* 0x020f640000000000 */
[----:B-----5:R-:W-:Y:S06]  /*1fb0*/  BAR.SYNC.DEFER_BLOCKING 0x0 ;  /* 0x0000000000007b1d */ /* 0x020fec0000010000 */
[----:B------:R3:W-:Y:S02]  /*1fc0*/  @UP1 UTMALDG.2D [UR28], [UR22] ;  /* 0x0000001c160015b4 */ /* 0x0007e40008008000 */
[----:B------:R-:W-:Y:S06]  /*1fd0*/  BAR.SYNC.DEFER_BLOCKING 0x0 ;  /* 0x0000000000007b1d */ /* 0x000fec0000010000 */
[----:B------:R-:W5:Y:S02]  /*1fe0*/  SYNCS.PHASECHK.TRANS64.TRYWAIT P0, [UR17+0x18000], R3 ;  /* 0x01800003ff0075a7 */ /* 0x000f640008001111 */
[----:B---3-5:R-:W-:Y:S05]  /*1ff0*/  @!P0 BRA `(.L_x_59) ;  /* 0x0000000c00948947 */ /* 0x028fea0003800000 */
.L_x_72:
        /* <DEDUP_REMOVED lines=11> */
[----:B------:R-:W-:Y:S02]  /*20b0*/  UIADD3 UR28, UP0, UPT, UR18, 0x2, URZ ;  /* 0x00000002121c7890 */ /* 0x000fe4000ff1e0ff */
[----:B------:R-:W-:Y:S02]  /*20c0*/  UIADD3 UR30, UP1, UPT, UR26, 0x80, URZ ;  /* 0x000000801a1e7890 */ /* 0x000fe4000ff3e0ff */
[----:B------:R-:W-:Y:S02]  /*20d0*/  UIADD3 UR32, UP2, UPT, UR18, 0x4, URZ ;  /* 0x0000000412207890 */ /* 0x000fe4000ff5e0ff */
[----:B------:R-:W-:Y:S02]  /*20e0*/  UIADD3 UR34, UP3, UPT, UR26, 0x100, URZ ;  /* 0x000001001a227890 */ /* 0x000fe4000ff7e0ff */
[----:B------:R-:W-:-:S02]  /*20f0*/  ULOP3.LUT UR4, UR15, 0x2000000, URZ, 0xfc, !UPT ;  /* 0x020000000f047892 */ /* 0x000fc4000f8efcff */
[----:B------:R-:W-:Y:S02]  /*2100*/  UIADD3.X UR29, UPT, UPT, UR19, URZ, URZ, UP0, !UPT ;  /* 0x000000ff131d7290 */ /* 0x000fe400087fe4ff */
[----:B------:R-:W-:Y:S02]  /*2110*/  UIADD3.X UR31, UPT, UPT, UR27, URZ, URZ, UP1, !UPT ;  /* 0x000000ff1b1f7290 */ /* 0x000fe40008ffe4ff */
[----:B------:R-:W-:Y:S02]  /*2120*/  UIADD3.X UR33, UPT, UPT, UR19, URZ, URZ, UP2, !UPT ;  /* 0x000000ff13217290 */ /* 0x000fe400097fe4ff */
[----:B------:R-:W-:Y:S01]  /*2130*/  UIADD3.X UR35, UPT, UPT, UR27, URZ, URZ, UP3, !UPT ;  /* 0x000000ff1b237290 */ /* 0x000fe20009ffe4ff */
        /* <DEDUP_REMOVED lines=8> */
[----:B------:R3:W-:Y:S01]  /*21c0*/  UTCHMMA gdesc[UR14], gdesc[UR4], tmem[UR24], tmem[UR36], idesc[UR37], UPT ;  /* 0x00ff24040e0075ea */ /* 0x0007e2000b800018 */
[----:B------:R-:W-:Y:S01]  /*21d0*/  UMOV UR42, 0x0 ;  /* 0x00000000002a7882 */ /* 0x000fe20000000000 */
[----:B------:R-:W-:Y:S01]  /*21e0*/  UMOV UR43, 0x8410010 ;  /* 0x08410010002b7882 */ /* 0x000fe20000000000 */
[----:B------:R3:W-:Y:S01]  /*21f0*/  UTCHMMA gdesc[UR18], gdesc[UR26], tmem[UR24], tmem[UR38], idesc[UR39], UPT ;  /* 0x00ff261a120075ea */ /* 0x0007e2000b800018 */
[----:B------:R3:W-:Y:S01]  /*2200*/  UTCHMMA gdesc[UR28], gdesc[UR30], tmem[UR24], tmem[UR40], idesc[UR41], UPT ;  /* 0x00ff281e1c0075ea */ /* 0x0007e2000b800018 */
[----:B------:R3:W-:Y:S01]  /*2210*/  UTCHMMA gdesc[UR32], gdesc[UR34], tmem[UR24], tmem[UR42], idesc[UR43], UPT ;  /* 0x00ff2a22200075ea */ /* 0x0007e2000b800018 */
[----:B------:R-:W-:Y:S01]  /*2220*/  NOP ;  /* 0x0000000000007918 */ /* 0x000fe20000000000 */
.L_x_60:
[----:B------:R-:W-:Y:S01]  /*2230*/  ELECT P0, URZ, PT ;  /* 0x0000000000ff782f */ /* 0x000fe20003800000 */
[----:B---3--:R-:W-:-:S03]  /*2240*/  UIADD3 UR4, UPT, UPT, UR17, 0x18010, URZ ;  /* 0x0001801011047890 */ /* 0x008fc6000fffe0ff */
[----:B------:R-:W-:Y:S01]  /*2250*/  ISETP.LT.U32.AND P0, PT, R132, 0x20, P0 ;  /* 0x000000208400780c */ /* 0x000fe20000701070 */
[----:B------:R-:W-:-:S12]  /*2260*/  UMOV UR5, URZ ;  /* 0x000000ff00057c82 */ /* 0x000fd80008000000 */
[----:B------:R-:W-:Y:S01]  /*2270*/  VOTEU.ANY UP0, P0 ;  /* 0x0000000000ff7886 */ /* 0x000fe20000000100 */
[----:B------:R-:W-:-:S04]  /*2280*/  VOTEU.ANY UP1, P0 ;  /* 0x0000000000ff7886 */ /* 0x000fc80000020100 */
[----:B------:R-:W-:Y:S02]  /*2290*/  @UP0 UMOV UR4, UR4 ;  /* 0x0000000400040c82 */ /* 0x000fe40008000000 */
[----:B------:R3:W-:Y:S01]  /*22a0*/  @UP1 UTCBAR [UR4], URZ ;  /* 0x000000ff040013e9 */ /* 0x0007e200080000ff */
[----:B------:R-:W-:Y:S06]  /*22b0*/  BAR.SYNC.DEFER_BLOCKING 0x0 ;  /* 0x0000000000007b1d */ /* 0x000fec0000010000 */
[----:B------:R-:W5:Y:S02]  /*22c0*/  SYNCS.PHASECHK.TRANS64.TRYWAIT P0, [UR17+0x18010], R3 ;  /* 0x01801003ff0075a7 */ /* 0x000f640008001111 */
[----:B---3-5:R-:W-:Y:S05]  /*22d0*/  @!P0 BRA `(.L_x_61) ;  /* 0x0000000800e88947 */ /* 0x028fea0003800000 */
.L_x_73:
[----:B------:R-:W-:Y:S02]  /*22e0*/  UIADD3 UR13, UPT, UPT, UR13, 0x1, URZ ;  /* 0x000000010d0d7890 */ /* 0x000fe4000fffe0ff */
[----:B------:R-:W-:Y:S02]  /*22f0*/  UIADD3 UR6, UPT, UPT, UR6, 0x40, URZ ;  /* 0x0000004006067890 */ /* 0x000fe4000fffe0ff */
[----:B------:R-:W-:-:S04]  /*2300*/  UISETP.NE.U32.AND UP0, UPT, UR13, 0x2, UPT ;  /* 0x000000020d00788c */ /* 0x000fc8000bf05070 */
[----:B------:R-:W-:Y:S02]  /*2310*/  USEL UR13, UR13, URZ, UP0 ;  /* 0x000000ff0d0d7287 */ /* 0x000fe40008000000 */
[----:B------:R-:W-:Y:S02]  /*2320*/  USEL UR4, URZ, 0x1, UP0 ;  /* 0x00000001ff047887 */ /* 0x000fe40008000000 */
[----:B--2---:R-:W-:-:S04]  /*2330*/  UISETP.GE.AND UP0, UPT, UR6, UR25, UPT ;  /* 0x000000190600728c */ /* 0x004fc8000bf06270 */
[----:B------:R-:W-:-:S05]  /*2340*/  LOP3.LUT R2, R2, UR4, RZ, 0x3c, !PT ;  /* 0x0000000402027c12 */ /* 0x000fca000f8e3cff */
[----:B------:R-:W-:Y:S05]  /*2350*/  BRA.U !UP0, `(.L_x_62) ;  /* 0xfffffff908a87547 */ /* 0x000fea000b83ffff */
.L_x_55:
[----:B-----5:R-:W-:Y:S06]  /*2360*/  BAR.SYNC.DEFER_BLOCKING 0x0 ;  /* 0x0000000000007b1d */ /* 0x020fec0000010000 */
[----:B------:R-:W-:Y:S04]  /*2370*/  BSSY.RECONVERGENT B4, `(.L_x_63) ;  /* 0x0000004000047945 */ /* 0x000fe80003800200 */
[----:B------:R-:W-:Y:S05]  /*2380*/  @P3 BRA `(.L_x_64) ;  /* 0x0000000000083947 */ /* 0x000fea0003800000 */
[----:B------:R-:W2:Y:S02]  /*2390*/  SYNCS.CCTL.IV [UR8+0x18000] ;  /* 0x01800000ff0079b1 */ /* 0x000ea40008000008 */
[----:B--2---:R-:W2:Y:S02]  /*23a0*/  SYNCS.CCTL.IV [UR8+0x18010] ;  /* 0x01801000ff0079b1 */ /* 0x004ea40008000008 */
.L_x_64:
[----:B------:R-:W-:Y:S05]  /*23b0*/  BSYNC.RECONVERGENT B4 ;  /* 0x0000000000047941 */ /* 0x000fea0003800200 */
.L_x_63:
[----:B--2---:R-:W-:Y:S06]  /*23c0*/  BAR.SYNC.DEFER_BLOCKING 0x0 ;  /* 0x0000000000007b1d */ /* 0x004fec0000010000 */
[----:B------:R-:W-:Y:S04]  /*23d0*/  BSSY.RECONVERGENT B4, `(.L_x_65) ;  /* 0x0000004000047945 */ /* 0x000fe80003800200 */
[----:B------:R-:W-:Y:S05]  /*23e0*/  @P3 BRA `(.L_x_66) ;  /* 0x0000000000083947 */ /* 0x000fea0003800000 */
[----:B------:R-:W2:Y:S02]  /*23f0*/  SYNCS.CCTL.IV [UR8+0x18008] ;  /* 0x01800800ff0079b1 */ /* 0x000ea40008000008 */
[----:B--2---:R-:W2:Y:S02]  /*2400*/  SYNCS.CCTL.IV [UR8+0x18018] ;  /* 0x01801800ff0079b1 */ /* 0x004ea40008000008 */
.L_x_66:
[----:B------:R-:W-:Y:S05]  /*2410*/  BSYNC.RECONVERGENT B4 ;  /* 0x0000000000047941 */ /* 0x000fea0003800200 */
.L_x_65:
[----:B------:R-:W-:Y:S01]  /*2420*/  ULOP3.LUT UR5, UR9, 0x3, URZ, 0xc0, !UPT ;  /* 0x0000000309057892 */ /* 0x000fe2000f8ec0ff */
[C---:B------:R-:W-:Y:S01]  /*2430*/  IMAD.SHL.U32 R2, R0.reuse, 0x10, RZ ;  /* 0x0000001000027824 */ /* 0x040fe200078e00ff */
[----:B------:R-:W-:Y:S01]  /*2440*/  USHF.L.U32 UR9, UR9, 0x5, URZ ;  /* 0x0000000509097899 */ /* 0x000fe200080006ff */
[C---:B------:R-:W-:Y:S01]  /*2450*/  IMAD.SHL.U32 R3, R0.reuse, 0x100, RZ ;  /* 0x0000010000037824 */ /* 0x040fe200078e00ff */
[----:B------:R-:W-:Y:S01]  /*2460*/  ULEA UR4, UR5, UR24, 0x15 ;  /* 0x0000001805047291 */ /* 0x000fe2000f8ea8ff */
[----:B------:R-:W-:Y:S01]  /*2470*/  IMAD.SHL.U32 R0, R0, 0x80, RZ ;  /* 0x0000008000007824 */ /* 0x000fe200078e00ff */
[----:B------:R-:W-:Y:S02]  /*2480*/  ULOP3.LUT UR9, UR9, 0x80, URZ, 0xc0, !UPT ;  /* 0x0000008009097892 */ /* 0x000fe4000f8ec0ff */
[----:B------:R-:W-:Y:S02]  /*2490*/  LOP3.LUT R3, R2, 0x8070, R3, 0xc8, !PT ;  /* 0x0000807002037812 */ /* 0x000fe400078ec803 */
[----:B------:R-:W-:Y:S01]  /*24a0*/  ELECT P0, URZ, PT ;  /* 0x0000000000ff782f */ /* 0x000fe20003800000 */
[----:B------:R-:W-:Y:S01]  /*24b0*/  UIADD3 UR4, UPT, UPT, UR4, UR9, URZ ;  /* 0x0000000904047290 */ /* 0x000fe2000fffe0ff */
[----:B------:R-:W-:Y:S01]  /*24c0*/  LOP3.LUT R0, R3, 0x3f80, R0, 0xf8, !PT ;  /* 0x00003f8003007812 */ /* 0x000fe200078ef800 */
[----:B------:R-:W-:Y:S01]  /*24d0*/  UMOV UR6, UR7 ;  /* 0x0000000700067c82 */ /* 0x000fe20008000000 */
[----:B------:R-:W-:-:S02]  /*24e0*/  ISETP.LT.U32.AND P0, PT, R132, 0x80, P0 ;  /* 0x000000808400780c */ /* 0x000fc40000701070 */
[C---:B------:R-:W-:Y:S02]  /*24f0*/  LOP3.LUT R2, R0.reuse, 0x10, RZ, 0x3c, !PT ;  /* 0x0000001000027812 */ /* 0x040fe400078e3cff */
[----:B------:R-:W-:Y:S02]  /*2500*/  LOP3.LUT R3, R0, 0x20, RZ, 0x3c, !PT ;  /* 0x0000002000037812 */ /* 0x000fe400078e3cff */
[----:B----4-:R-:W3:Y:S01]  /*2510*/  LDTM.x128 R4, tmem[UR4] ;  /* 0x00000004000479ee */ /* 0x010ee200083c0000 */
[----:B------:R-:W-:Y:S01]  /*2520*/  NOP ;  /* 0x0000000000007918 */ /* 0x000fe20000000000 */
[----:B------:R-:W-:Y:S02]  /*2530*/  ULEA UR4, UR5, UR8, 0xe ;  /* 0x0000000805047291 */ /* 0x000fe4000f8e70ff */
[----:B------:R-:W-:-:S03]  /*2540*/  ULEA UR5, UR5, UR12, 0x6 ;  /* 0x0000000c05057291 */ /* 0x000fc6000f8e30ff */
[----:B---3--:R-:W-:Y:S01]  /*2550*/  VOTEU.ANY UP1, P0 ;  /* 0x0000000000ff7886 */ /* 0x008fe20000020100 */
[----:B------:R-:W-:Y:S01]  /*2560*/  VOTEU.ANY UP0, P0 ;  /* 0x0000000000ff7886 */ /* 0x000fe20000000100 */
[----:B------:R-:W-:Y:S02]  /*2570*/  F2FP.F16.F32.PACK_AB R4, R5, R4 ;  /* 0x000000040504723e */ /* 0x000fe400000000ff */
[----:B------:R-:W-:Y:S02]  /*2580*/  F2FP.F16.F32.PACK_AB R68, R69, R68 ;  /* 0x000000444544723e */ /* 0x000fe400000000ff */
[----:B------:R-:W-:Y:S02]  /*2590*/  F2FP.F16.F32.PACK_AB R5, R7, R6 ;  /* 0x000000060705723e */ /* 0x000fe400000000ff */
[----:B------:R-:W-:Y:S02]  /*25a0*/  F2FP.F16.F32.PACK_AB R12, R13, R12 ;  /* 0x0000000c0d0c723e */ /* 0x000fe400000000ff */
[----:B------:R-:W-:-:S02]  /*25b0*/  F2FP.F16.F32.PACK_AB R69, R71, R70 ;  /* 0x000000464745723e */ /* 0x000fc400000000ff */
[----:B------:R-:W-:Y:S02]  /*25c0*/  F2FP.F16.F32.PACK_AB R76, R77, R76 ;  /* 0x0000004c4d4c723e */ /* 0x000fe400000000ff */
[----:B------:R-:W-:Y:S02]  /*25d0*/  F2FP.F16.F32.PACK_AB R6, R9, R8 ;  /* 0x000000080906723e */ /* 0x000fe400000000ff */
[----:B------:R-:W-:Y:S02]  /*25e0*/  F2FP.F16.F32.PACK_AB R7, R11, R10 ;  /* 0x0000000a0b07723e */ /* 0x000fe400000000ff */
[----:B------:R-:W-:Y:S02]  /*25f0*/  F2FP.F16.F32.PACK_AB R13, R15, R14 ;  /* 0x0000000e0f0d723e */ /* 0x000fe400000000ff */
[----:B------:R-:W-:Y:S01]  /*2600*/  F2FP.F16.F32.PACK_AB R20, R21, R20 ;  /* 0x000000141514723e */ /* 0x000fe200000000ff */
[----:B--2---:R2:W-:Y:S01]  /*2610*/  STS.128 [R0+UR8], R4 ;  /* 0x0000000400007988 */ /* 0x0045e20008000c08 */
[----:B------:R-:W-:-:S02]  /*2620*/  F2FP.F16.F32.PACK_AB R70, R73, R72 ;  /* 0x000000484946723e */ /* 0x000fc400000000ff */
[----:B------:R-:W-:Y:S02]  /*2630*/  F2FP.F16.F32.PACK_AB R71, R75, R74 ;  /* 0x0000004a4b47723e */ /* 0x000fe400000000ff */
[----:B------:R-:W-:Y:S02]  /*2640*/  F2FP.F16.F32.PACK_AB R77, R79, R78 ;  /* 0x0000004e4f4d723e */ /* 0x000fe400000000ff */
[----:B------:R-:W-:Y:S01]  /*2650*/  F2FP.F16.F32.PACK_AB R84, R85, R84 ;  /* 0x000000545554723e */ /* 0x000fe200000000ff */
[----:B------:R3:W-:Y:S01]  /*2660*/  STS.128 [R0+UR8+0x4000], R68 ;  /* 0x0040004400007988 */ /* 0x0007e20008000c08 */
[----:B------:R-:W-:Y:S02]  /*2670*/  F2FP.F16.F32.PACK_AB R14, R17, R16 ;  /* 0x00000010110e723e */ /* 0x000fe400000000ff */
[----:B------:R-:W-:Y:S02]  /*2680*/  F2FP.F16.F32.PACK_AB R15, R19, R18 ;  /* 0x00000012130f723e */ /* 0x000fe400000000ff */
[----:B------:R-:W-:-:S02]  /*2690*/  F2FP.F16.F32.PACK_AB R21, R23, R22 ;  /* 0x000000161715723e */ /* 0x000fc400000000ff */
[----:B------:R-:W-:Y:S01]  /*26a0*/  F2FP.F16.F32.PACK_AB R28, R29, R28 ;  /* 0x0000001c1d1c723e */ /* 0x000fe200000000ff */
[----:B------:R4:W-:Y:S01]  /*26b0*/  STS.128 [R2+UR8], R12 ;  /* 0x0000000c02007988 */ /* 0x0009e20008000c08 */
[----:B------:R-:W-:Y:S02]  /*26c0*/  F2FP.F16.F32.PACK_AB R78, R81, R80 ;  /* 0x00000050514e723e */ /* 0x000fe400000000ff */
[----:B------:R-:W-:Y:S02]  /*26d0*/  F2FP.F16.F32.PACK_AB R79, R83, R82 ;  /* 0x00000052534f723e */ /* 0x000fe400000000ff */
[----:B------:R-:W-:Y:S02]  /*26e0*/  F2FP.F16.F32.PACK_AB R85, R87, R86 ;  /* 0x000000565755723e */ /* 0x000fe400000000ff */
[----:B------:R-:W-:Y:S01]  /*26f0*/  F2FP.F16.F32.PACK_AB R92, R93, R92 ;  /* 0x0000005c5d5c723e */ /* 0x000fe200000000ff */
[----:B------:R4:W-:Y:S01]  /*2700*/  STS.128 [R2+UR8+0x4000], R76 ;  /* 0x0040004c02007988 */ /* 0x0009e20008000c08 */
[----:B------:R-:W-:-:S02]  /*2710*/  F2FP.F16.F32.PACK_AB R22, R25, R24 ;  /* 0x000000181916723e */ /* 0x000fc400000000ff */
[----:B------:R-:W-:Y:S02]  /*2720*/  F2FP.F16.F32.PACK_AB R23, R27, R26 ;  /* 0x0000001a1b17723e */ /* 0x000fe400000000ff */
[----:B------:R-:W-:Y:S02]  /*2730*/  F2FP.F16.F32.PACK_AB R29, R31, R30 ;  /* 0x0000001e1f1d723e */ /* 0x000fe400000000ff */
[----:B------:R-:W-:Y:S01]  /*2740*/  F2FP.F16.F32.PACK_AB R36, R37, R36 ;  /* 0x000000242524723e */ /* 0x000fe200000000ff */
[----:B------:R4:W-:Y:S01]  /*2750*/  STS.128 [R3+UR8], R20 ;  /* 0x0000001403007988 */ /* 0x0009e20008000c08 */
[----:B------:R-:W-:Y:S02]  /*2760*/  F2FP.F16.F32.PACK_AB R86, R89, R88 ;  /* 0x000000585956723e */ /* 0x000fe400000000ff */
[----:B------:R-:W-:Y:S02]  /*2770*/  F2FP.F16.F32.PACK_AB R87, R91, R90 ;  /* 0x0000005a5b57723e */ /* 0x000fe400000000ff */
[----:B------:R-:W-:-:S02]  /*2780*/  F2FP.F16.F32.PACK_AB R93, R95, R94 ;  /* 0x0000005e5f5d723e */ /* 0x000fc400000000ff */
[----:B------:R-:W-:Y:S01]  /*2790*/  F2FP.F16.F32.PACK_AB R100, R101, R100 ;  /* 0x000000646564723e */ /* 0x000fe200000000ff */
[----:B------:R4:W-:Y:S01]  /*27a0*/  STS.128 [R3+UR8+0x4000], R84 ;  /* 0x0040005403007988 */ /* 0x0009e20008000c08 */
        /* <DEDUP_REMOVED lines=8> */
[----:B------:R-:W-:Y:S02]  /*2830*/  LOP3.LUT R8, R0, 0x30, RZ, 0x3c, !PT ;  /* 0x0000003000087812 */ /* 0x000fe400078e3cff */
[----:B------:R-:W-:Y:S02]  /*2840*/  F2FP.F16.F32.PACK_AB R38, R41, R40 ;  /* 0x000000282926723e */ /* 0x000fe400000000ff */
[----:B------:R-:W-:Y:S01]  /*2850*/  F2FP.F16.F32.PACK_AB R39, R43, R42 ;  /* 0x0000002a2b27723e */ /* 0x000fe200000000ff */
[----:B------:R4:W-:Y:S01]  /*2860*/  STS.128 [R8+UR8], R28 ;  /* 0x0000001c08007988 */ /* 0x0009e20008000c08 */
[----:B------:R-:W-:-:S02]  /*2870*/  F2FP.F16.F32.PACK_AB R45, R47, R46 ;  /* 0x0000002e2f2d723e */ /* 0x000fc400000000ff */
[----:B------:R-:W-:Y:S01]  /*2880*/  F2FP.F16.F32.PACK_AB R52, R53, R52 ;  /* 0x000000343534723e */ /* 0x000fe200000000ff */
[----:B------:R4:W-:Y:S01]  /*2890*/  STS.128 [R8+UR8+0x4000], R92 ;  /* 0x0040005c08007988 */ /* 0x0009e20008000c08 */
[----:B------:R-:W-:Y:S02]  /*28a0*/  F2FP.F16.F32.PACK_AB R102, R105, R104 ;  /* 0x000000686966723e */ /* 0x000fe400000000ff */
[----:B------:R-:W-:Y:S02]  /*28b0*/  F2FP.F16.F32.PACK_AB R103, R107, R106 ;  /* 0x0000006a6b67723e */ /* 0x000fe400000000ff */
[----:B------:R-:W-:Y:S02]  /*28c0*/  F2FP.F16.F32.PACK_AB R109, R111, R110 ;  /* 0x0000006e6f6d723e */ /* 0x000fe400000000ff */
[----:B------:R-:W-:Y:S02]  /*28d0*/  F2FP.F16.F32.PACK_AB R116, R117, R116 ;  /* 0x000000747574723e */ /* 0x000fe400000000ff */
[----:B------:R-:W-:-:S02]  /*28e0*/  LOP3.LUT R9, R0, 0x40, RZ, 0x3c, !PT ;  /* 0x0000004000097812 */ /* 0x000fc400078e3cff */
[----:B------:R-:W-:Y:S02]  /*28f0*/  F2FP.F16.F32.PACK_AB R46, R49, R48 ;  /* 0x00000030312e723e */ /* 0x000fe400000000ff */
[----:B------:R-:W-:Y:S01]  /*2900*/  F2FP.F16.F32.PACK_AB R47, R51, R50 ;  /* 0x00000032332f723e */ /* 0x000fe200000000ff */
[----:B------:R4:W-:Y:S01]  /*2910*/  STS.128 [R9+UR8], R36 ;  /* 0x0000002409007988 */ /* 0x0009e20008000c08 */
[----:B------:R-:W-:Y:S02]  /*2920*/  F2FP.F16.F32.PACK_AB R53, R55, R54 ;  /* 0x000000363735723e */ /* 0x000fe400000000ff */
[----:B------:R-:W-:Y:S01]  /*2930*/  F2FP.F16.F32.PACK_AB R60, R61, R60 ;  /* 0x0000003c3d3c723e */ /* 0x000fe200000000ff */
[----:B------:R4:W-:Y:S01]  /*2940*/  STS.128 [R9+UR8+0x4000], R100 ;  /* 0x0040006409007988 */ /* 0x0009e20008000c08 */
[----:B------:R-:W-:Y:S02]  /*2950*/  F2FP.F16.F32.PACK_AB R110, R113, R112 ;  /* 0x00000070716e723e */ /* 0x000fe400000000ff */
[----:B------:R-:W-:-:S02]  /*2960*/  F2FP.F16.F32.PACK_AB R111, R115, R114 ;  /* 0x00000072736f723e */ /* 0x000fc400000000ff */
        /* <DEDUP_REMOVED lines=11> */
[----:B--2---:R-:W-:Y:S02]  /*2a20*/  LOP3.LUT R4, R0, 0x60, RZ, 0x3c, !PT ;  /* 0x0000006000047812 */ /* 0x004fe400078e3cff */
[----:B------:R-:W-:Y:S02]  /*2a30*/  F2FP.F16.F32.PACK_AB R62, R65, R64 ;  /* 0x00000040413e723e */ /* 0x000fe400000000ff */
[----:B------:R-:W-:Y:S01]  /*2a40*/  F2FP.F16.F32.PACK_AB R63, R67, R66 ;  /* 0x00000042433f723e */ /* 0x000fe200000000ff */
[----:B------:R4:W-:Y:S01]  /*2a50*/  STS.128 [R4+UR8], R52 ;  /* 0x0000003404007988 */ /* 0x0009e20008000c08 */
[----:B------:R-:W-:-:S02]  /*2a60*/  F2FP.F16.F32.PACK_AB R126, R129, R128 ;  /* 0x00000080817e723e */ /* 0x000fc400000000ff */
[----:B------:R-:W-:Y:S01]  /*2a70*/  F2FP.F16.F32.PACK_AB R127, R131, R130 ;  /* 0x00000082837f723e */ /* 0x000fe200000000ff */
[----:B------:R4:W-:Y:S01]  /*2a80*/  STS.128 [R4+UR8+0x4000], R116 ;  /* 0x0040007404007988 */ /* 0x0009e20008000c08 */
[----:B---3--:R-:W-:-:S05]  /*2a90*/  LOP3.LUT R0, R0, 0x70, RZ, 0x3c, !PT ;  /* 0x0000007000007812 */ /* 0x008fca00078e3cff */
[----:B------:R4:W-:Y:S04]  /*2aa0*/  STS.128 [R0+UR8], R60 ;  /* 0x0000003c00007988 */ /* 0x0009e80008000c08 */
[----:B------:R4:W-:Y:S01]  /*2ab0*/  STS.128 [R0+UR8+0x4000], R124 ;  /* 0x0040007c00007988 */ /* 0x0009e20008000c08 */
[----:B------:R2:W-:Y:S06]  /*2ac0*/  MEMBAR.ALL.CTA ;  /* 0x0000000000007992 */ /* 0x0005ec0000008000 */
[----:B--2---:R-:W2:Y:S02]  /*2ad0*/  FENCE.VIEW.ASYNC.S ;  /* 0x00000000000073c6 */ /* 0x004ea40000000000 */
[----:B--2---:R-:W-:Y:S06]  /*2ae0*/  BAR.SYNC.DEFER_BLOCKING 0x0 ;  /* 0x0000000000007b1d */ /* 0x004fec0000010000 */
[----:B------:R4:W-:Y:S01]  /*2af0*/  @UP1 UTMASTG.2D [UR4], [UR10] ;  /* 0x000000040a0013b5 */ /* 0x0009e20008008000 */
[----:B------:R0:W-:Y:S01]  /*2b00*/  UTMACMDFLUSH ;  /* 0x00000000000079b7 */ /* 0x0001e20000000000 */
[----:B------:R-:W-:-:S04]  /*2b10*/  DEPBAR.LE SB0, 0x0 ;  /* 0x000080000000791a */ /* 0x000fc80000000000 */
[----:B------:R-:W-:Y:S08]  /*2b20*/  BAR.SYNC.DEFER_BLOCKING 0x0 ;  /* 0x0000000000007b1d */ /* 0x000ff00000010000 */
[----:B------:R-:W-:Y:S06]  /*2b30*/  BAR.SYNC.DEFER_BLOCKING 0x0 ;  /* 0x0000000000007b1d */ /* 0x000fec0000010000 */
[----:B----4-:R-:W-:Y:S05]  /*2b40*/  @P2 BRA `(.L_x_67) ;  /* 0x0000000000a02947 */ /* 0x010fea0003800000 */
[----:B------:R-:W2:Y:S01]  /*2b50*/  S2UR UR5, SR_CgaCtaId ;  /* 0x00000000000579c3 */ /* 0x000ea20000008800 */
[----:B------:R-:W-:Y:S01]  /*2b60*/  NOP ;  /* 0x0000000000007918 */ /* 0x000fe20000000000 */
[----:B------:R-:W-:Y:S01]  /*2b70*/  UMOV UR4, 0x50 ;  /* 0x0000005000047882 */ /* 0x000fe20000000000 */
[----:B------:R-:W-:Y:S02]  /*2b80*/  IMAD.U32 R0, RZ, RZ, UR24 ;  /* 0x00000018ff007e24 */ /* 0x000fe4000f8e00ff */
[----:B------:R-:W-:Y:S02]  /*2b90*/  IMAD.MOV.U32 R3, RZ, RZ, 0xff ;  /* 0x000000ffff037424 */ /* 0x000fe400078e00ff */
[----:B------:R-:W-:Y:S01]  /*2ba0*/  IMAD.MOV.U32 R7, RZ, RZ, 0x1 ;  /* 0x00000001ff077424 */ /* 0x000fe200078e00ff */
[----:B------:R-:W-:-:S04]  /*2bb0*/  LOP3.LUT R0, R0, 0xffff, RZ, 0xc0, !PT ;  /* 0x0000ffff00007812 */ /* 0x000fc800078ec0ff */
[----:B------:R-:W-:-:S05]  /*2bc0*/  SHF.R.U32.HI R0, RZ, 0x5, R0 ;  /* 0x00000005ff007819 */ /* 0x000fca0000011600 */
[----:B------:R-:W-:Y:S01]  /*2bd0*/  VIADD R2, R0, 0x10 ;  /* 0x0000001000027836 */ /* 0x000fe20000000000 */
[----:B------:R-:W-:Y:S01]  /*2be0*/  SHF.L.U32 R0, R3, R0, RZ ;  /* 0x0000000003007219 */ /* 0x000fe200000006ff */
[----:B--2---:R-:W-:-:S03]  /*2bf0*/  ULEA UR6, UR5, UR4, 0x18 ;  /* 0x0000000405067291 */ /* 0x004fc6000f8ec0ff */
[----:B------:R-:W-:-:S04]  /*2c00*/  SHF.L.U32 R3, R7, R2, RZ ;  /* 0x0000000207037219 */ /* 0x000fc800000006ff */
[----:B------:R-:W-:Y:S02]  /*2c10*/  LOP3.LUT R0, R3, R0, RZ, 0xfc, !PT ;  /* 0x0000000003007212 */ /* 0x000fe400078efcff */
[----:B------:R-:W2:Y:S02]  /*2c20*/  LDS R5, [UR6] ;  /* 0x00000006ff057984 */ /* 0x000ea40008000800 */
[C---:B------:R-:W-:Y:S02]  /*2c30*/  LOP3.LUT R2, R0.reuse, 0xffff, RZ, 0xc0, !PT ;  /* 0x0000ffff00027812 */ /* 0x040fe400078ec0ff */
[----:B--2---:R-:W-:-:S04]  /*2c40*/  LOP3.LUT R3, R0, 0xffff, R5, 0x80, !PT ;  /* 0x0000ffff00037812 */ /* 0x004fc800078e8005 */
[----:B------:R-:W-:-:S13]  /*2c50*/  ISETP.NE.AND P0, PT, R3, R2, PT ;  /* 0x000000020300720c */ /* 0x000fda0003f05270 */
[----:B------:R-:W-:Y:S05]  /*2c60*/  @P0 BRA `(.L_x_68) ;  /* 0x0000000000500947 */ /* 0x000fea0003800000 */
[----:B------:R-:W-:Y:S02]  /*2c70*/  SHF.R.U32.HI R5, RZ, 0x10, R5 ;  /* 0x00000010ff057819 */ /* 0x000fe40000011605 */
[----:B------:R-:W-:-:S04]  /*2c80*/  SHF.R.U32.HI R2, RZ, 0x10, R0 ;  /* 0x00000010ff027819 */ /* 0x000fc80000011600 */
[----:B------:R-:W-:-:S04]  /*2c90*/  LOP3.LUT R5, R5, R2, RZ, 0xc0, !PT ;  /* 0x0000000205057212 */ /* 0x000fc800078ec0ff */
[----:B------:R-:W-:-:S13]  /*2ca0*/  ISETP.NE.AND P0, PT, R5, R2, PT ;  /* 0x000000020500720c */ /* 0x000fda0003f05270 */
[----:B------:R-:W-:Y:S05]  /*2cb0*/  @P0 BRA `(.L_x_69) ;  /* 0x0000000000300947 */ /* 0x000fea0003800000 */
[----:B------:R-:W-:Y:S01]  /*2cc0*/  R2UR UR4, R0 ;  /* 0x00000000000472ca */ /* 0x000fe200000e0000 */
[----:B------:R-:W-:Y:S01]  /*2cd0*/  VOTEU.ANY UR5, UPT, PT ;  /* 0x0000000000057886 */ /* 0x000fe200038e0100 */
[----:B------:R-:W2:Y:S01]  /*2ce0*/  S2R R0, SR_LANEID ;  /* 0x0000000000007919 */ /* 0x000ea20000000000 */
[----:B------:R-:W-:-:S10]  /*2cf0*/  UFLO.U32 UR5, UR5 ;  /* 0x00000005000572bd */ /* 0x000fd400080e0000 */
[----:B------:R-:W-:-:S06]  /*2d00*/  ULOP3.LUT UR4, URZ, UR4, URZ, 0x33, !UPT ;  /* 0x00000004ff047292 */ /* 0x000fcc000f8e33ff */
[----:B------:R-:W-:-:S04]  /*2d10*/  IMAD.U32 R2, RZ, RZ, UR4 ;  /* 0x00000004ff027e24 */ /* 0x000fc8000f8e00ff */
[----:B------:R-:W3:Y:S02]  /*2d20*/  REDUX UR7, R2 ;  /* 0x00000000020773c4 */ /* 0x000ee40000000000 */
[----:B------:R4:W-:Y:S01]  /*2d30*/  UTCATOMSWS.AND URZ, UR4 ;  /* 0x0000000400ff79e3 */ /* 0x0009e20008000000 */
[----:B--2---:R-:W-:Y:S01]  /*2d40*/  ISETP.EQ.U32.AND P0, PT, R0, UR5, PT ;  /* 0x0000000500007c0c */ /* 0x004fe2000bf02070 */
[----:B---3--:R-:W-:-:S12]  /*2d50*/  IMAD.U32 R0, RZ, RZ, UR7 ;  /* 0x00000007ff007e24 */ /* 0x008fd8000f8e00ff */
[----:B------:R4:W-:Y:S01]  /*2d60*/  @P0 ATOMS.AND RZ, [UR6], R0 ;  /* 0x00000000ffff098c */ /* 0x0009e2000a800006 */
[----:B------:R-:W-:Y:S05]  /*2d70*/  BRA `(.L_x_67) ;  /* 0x0000000000147947 */ /* 0x000fea0003800000 */
.L_x_69:
[----:B------:R-:W-:-:S07]  /*2d80*/  MOV R2, 0x2da0 ;  /* 0x00002da000027802 */ /* 0x000fce0000000f00 */
[----:B-1----:R-:W-:Y:S05]  /*2d90*/  CALL.REL.NOINC `($__internal_0_$__cuda_sm10x_tcgen05_guardrail_trap_col_being_dealloced_not_returned_by_alloc) ;  /* 0x0000000000447944 */ /* 0x002fea0003c00000 */
[----:B------:R-:W-:Y:S05]  /*2da0*/  BRA `(.L_x_67) ;  /* 0x0000000000087947 */ /* 0x000fea0003800000 */
.L_x_68:
[----:B------:R-:W-:-:S07]  /*2db0*/  MOV R2, 0x2dd0 ;  /* 0x00002dd000027802 */ /* 0x000fce0000000f00 */
[----:B-1----:R-:W-:Y:S05]  /*2dc0*/  CALL.REL.NOINC `($__internal_2_$__cuda_sm10x_tcgen05_guardrail_trap_unallocated_columns_being_dealloced) ;  /* 0x0000000000507944 */ /* 0x002fea0003c00000 */
.L_x_67:
[----:B------:R-:W-:Y:S01]  /*2dd0*/  NOP ;  /* 0x0000000000007918 */ /* 0x000fe20000000000 */
[----:B----4-:R-:W-:Y:S05]  /*2de0*/  EXIT ;  /* 0x000000000000794d */ /* 0x010fea0003800000 */
.L_x_56:
[----:B------:R-:W2:Y:S02]  /*2df0*/  SYNCS.PHASECHK.TRANS64.TRYWAIT P0, [UR8+0x18000], RZ ;  /* 0x018000ffff0075a7 */ /* 0x000ea40008001108 */
[----:B--2---:R-:W-:Y:S05]  /*2e00*/  @!P0 BRA `(.L_x_56) ;  /* 0xfffffffc00f88947 */ /* 0x004fea000383ffff */
[----:B------:R-:W-:Y:S05]  /*2e10*/  BRA `(.L_x_70) ;  /* 0xffffffec00387947 */ /* 0x000fea000383ffff */
.L_x_58:
[----:B------:R-:W2:Y:S02]  /*2e20*/  SYNCS.PHASECHK.TRANS64.TRYWAIT P1, [UR8+0x18010], RZ ;  /* 0x018010ffff0075a7 */ /* 0x000ea40008021108 */
[----:B--2---:R-:W-:Y:S05]  /*2e30*/  @!P1 BRA `(.L_x_58) ;  /* 0xfffffffc00f89947 */ /* 0x004fea000383ffff */
[----:B------:R-:W-:Y:S05]  /*2e40*/  BRA `(.L_x_71) ;  /* 0xffffffec00d87947 */ /* 0x000fea000383ffff */
.L_x_59:
[----:B------:R-:W3:Y:S02]  /*2e50*/  SYNCS.PHASECHK.TRANS64.TRYWAIT P0, [UR17+0x18000], R3 ;  /* 0x01800003ff0075a7 */ /* 0x000ee40008001111 */
[----:B---3--:R-:W-:Y:S05]  /*2e60*/  @!P0 BRA `(.L_x_59) ;  /* 0xfffffffc00f88947 */ /* 0x008fea000383ffff */
[----:B------:R-:W-:Y:S05]  /*2e70*/  BRA `(.L_x_72) ;  /* 0xfffffff000607947 */ /* 0x000fea000383ffff */
.L_x_61:
[----:B------:R-:W3:Y:S02]  /*2e80*/  SYNCS.PHASECHK.TRANS64.TRYWAIT P0, [UR17+0x18010], R3 ;  /* 0x01801003ff0075a7 */ /* 0x000ee40008001111 */
[----:B---3--:R-:W-:Y:S05]  /*2e90*/  @!P0 BRA `(.L_x_61) ;  /* 0xfffffffc00f88947 */ /* 0x008fea000383ffff */
[----:B------:R-:W-:Y:S05]  /*2ea0*/  BRA `(.L_x_73) ;  /* 0xfffffff4000c7947 */ /* 0x000fea000383ffff */
        .weak           $__internal_0_$__cuda_sm10x_tcgen05_guardrail_trap_col_being_dealloced_not_returned_by_alloc
        .type           $__internal_0_$__cuda_sm10x_tcgen05_guardrail_trap_col_being_dealloced_not_returned_by_alloc,@function
        .size           $__internal_0_$__cuda_sm10x_tcgen05_guardrail_trap_col_being_dealloced_not_returned_by_alloc,($__internal_1_$__cuda_sm10x_tcgen05_guardrail_trap_phase_invalid_during_alloc - $__internal_0_$__cuda_sm10x_tcgen05_guardrail_trap_col_being_dealloced_not_returned_by_alloc)
$__internal_0_$__cuda_sm10x_tcgen05_guardrail_trap_col_being_dealloced_not_returned_by_alloc:
[----:B------:R-:W-:Y:S05]  /*2eb0*/  BPT.TRAP 0x1 ;  /* 0x000000040000795c */ /* 0x000fea0000300000 */
[----:B------:R-:W-:-:S04]  /*2ec0*/  IMAD.MOV.U32 R3, RZ, RZ, 0x0 ;  /* 0x00000000ff037424 */ /* 0x000fc800078e00ff */
[----:B------:R-:W-:Y:S05]  /*2ed0*/  RET.REL.NODEC R2 `(gluon_tcgen05) ;  /* 0xffffffd002487950 */ /* 0x000fea0003c3ffff */
        .weak           $__internal_1_$__cuda_sm10x_tcgen05_guardrail_trap_phase_invalid_during_alloc
        .type           $__internal_1_$__cuda_sm10x_tcgen05_guardrail_trap_phase_invalid_during_alloc,@function
        .size           $__internal_1_$__cuda_sm10x_tcgen05_guardrail_trap_phase_invalid_during_alloc,($__internal_2_$__cuda_sm10x_tcgen05_guardrail_trap_unallocated_columns_being_dealloced - $__internal_1_$__cuda_sm10x_tcgen05_guardrail_trap_phase_invalid_during_alloc)
$__internal_1_$__cuda_sm10x_tcgen05_guardrail_trap_phase_invalid_during_alloc:
[----:B------:R-:W-:Y:S05]  /*2ee0*/  BPT.TRAP 0x1 ;  /* 0x000000040000795c */ /* 0x000fea0000300000 */
[----:B------:R-:W-:-:S04]  /*2ef0*/  IMAD.MOV.U32 R3, RZ, RZ, 0x0 ;  /* 0x00000000ff037424 */ /* 0x000fc800078e00ff */
[----:B------:R-:W-:Y:S05]  /*2f00*/  RET.REL.NODEC R2 `(gluon_tcgen05) ;  /* 0xffffffd0023c7950 */ /* 0x000fea0003c3ffff */
        .weak           $__internal_2_$__cuda_sm10x_tcgen05_guardrail_trap_unallocated_columns_being_dealloced
        .type           $__internal_2_$__cuda_sm10x_tcgen05_guardrail_trap_unallocated_columns_being_dealloced,@function
        .size           $__internal_2_$__cuda_sm10x_tcgen05_guardrail_trap_unallocated_columns_being_dealloced,(.L_x_77 - $__internal_2_$__cuda_sm10x_tcgen05_guardrail_trap_unallocated_columns_being_dealloced)
$__internal_2_$__cuda_sm10x_tcgen05_guardrail_trap_unallocated_columns_being_dealloced:
[----:B------:R-:W-:Y:S05]  /*2f10*/  BPT.TRAP 0x1 ;  /* 0x000000040000795c */ /* 0x000fea0000300000 */
[----:B------:R-:W-:-:S04]  /*2f20*/  IMAD.MOV.U32 R3, RZ, RZ, 0x0 ;  /* 0x00000000ff037424 */ /* 0x000fc800078e00ff */
[----:B------:R-:W-:Y:S05]  /*2f30*/  RET.REL.NODEC R2 `(gluon_tcgen05) ;  /* 0xffffffd002307950 */ /* 0x000fea0003c3ffff */
.L_x_74:
[----:B------:R-:W-:-:S00]  /*2f40*/  BRA `(.L_x_74) ;  /* 0xfffffffc00fc7947 */ /* 0x000fc0000383ffff */
[----:B------:R-:W-:-:S00]  /*2f50*/  NOP ;  /* 0x0000000000007918 */ /* 0x000fc00000000000 */
        /* <DEDUP_REMOVED lines=10> */
.L_x_77:


//--------------------- .nv.shared.gluon_tcgen05  --------------------------
	.section	.nv.shared.gluon_tcgen05,"aw",@nobits
	.sectionflags	@""
	.align	16
	.zero		1024


//--------------------- .nv.shared.reserved.0     --------------------------
	.section	.nv.shared.reserved.0,"aw",@nobits
	.align	8
	.weak		__nv_reservedSMEM_offset_0_alias
	.size		__nv_reservedSMEM_offset_0_alias, 0, 64
	.other		__nv_reservedSMEM_offset_0_alias,@"STO_CUDA_RESERVED_SHARED STV_DEFAULT"
__nv_reservedSMEM_offset_0_alias:
	.zero		0
.nv.shared.reserved.0:
	.zero		64
	.weak		__nv_reservedSMEM_allocation_phase
	.type		__nv_reservedSMEM_allocation_phase,@object
	.size		__nv_reservedSMEM_allocation_phase,(.L_0 - __nv_reservedSMEM_allocation_phase)
__nv_reservedSMEM_allocation_phase:
	.zero		1
.L_0:
	.zero		7
	.weak		__nv_reservedSMEM_devtool_atexit_pc
	.type		__nv_reservedSMEM_devtool_atexit_pc,@object
	.size		__nv_reservedSMEM_devtool_atexit_pc,(__nv_reservedSMEM_allocation_mask - __nv_reservedSMEM_devtool_atexit_pc)
__nv_reservedSMEM_devtool_atexit_pc:
	.zero		8
	.weak		__nv_reservedSMEM_allocation_mask
	.type		__nv_reservedSMEM_allocation_mask,@object
	.size		__nv_reservedSMEM_allocation_mask,(.L_2 - __nv_reservedSMEM_allocation_mask)
__nv_reservedSMEM_allocation_mask:
	.zero		4
.L_2:


//--------------------- .nv.constant0.gluon_tcgen05 --------------------------
	.section	.nv.constant0.gluon_tcgen05,"a",@progbits
	.sectionflags	@""
	.align	4
.nv.constant0.gluon_tcgen05:
	.zero		976


//--------------------- SYMBOLS --------------------------

	.type		.nv.reservedSmem.offset0,@object
	.size		.nv.reservedSmem.offset0,0x4
	.type		.nv.reservedSmem.cap,@object
	.size		.nv.reservedSmem.cap,0x4
